	.target	sm_90a

	.elftype	@"ET_EXEC"


//--------------------- .note.nv.tkinfo           --------------------------
	.section	.note.nv.tkinfo,"",@"SHT_NOTE"
	.sectionflags	@"SHF_NOTE_NV_TKINFO"
	.tkinfo
        /*0018*/ 	.word	0x00000002
        /*0030*/ 	.string	""
        /*0030*/ 	.string	"ptxas"
        /*0030*/ 	.string	"Cuda compilation tools, release 13.0, V13.0.88"
        /*0030*/ 	.string	"Build cuda_13.0.r13.0/compiler.36424714_0"
        /*0030*/ 	.string	"-v  -suppress-debug-info  -lineinfo  -arch sm_90a "



//--------------------- .note.nv.cuinfo           --------------------------
	.section	.note.nv.cuinfo,"",@"SHT_NOTE"
	.sectionflags	@"SHF_NOTE_NV_CUINFO"
        /*0018*/ 	.short	0x0002
        /*001a*/ 	.short	0x005a
        /*001c*/ 	.short	0x0082
	.zero		2


//--------------------- .nv.info                  --------------------------
	.section	.nv.info,"",@"SHT_CUDA_INFO"
	.align	4


	//----- nvinfo : EIATTR_REGCOUNT
	.align		4
        /*0000*/ 	.byte	0x04, 0x2f
        /*0002*/ 	.short	(.L_1 - .L_0)
	.align		4
.L_0:
        /*0004*/ 	.word	index@(matmul_kernel)
        /*0008*/ 	.word	0x000000fe


	//----- nvinfo : EIATTR_FRAME_SIZE
	.align		4
.L_1:
        /*000c*/ 	.byte	0x04, 0x11
        /*000e*/ 	.short	(.L_3 - .L_2)
	.align		4
.L_2:
        /*0010*/ 	.word	index@(matmul_kernel)
        /*0014*/ 	.word	0x00000000


	//----- nvinfo : EIATTR_MIN_STACK_SIZE
	.align		4
.L_3:
        /*0018*/ 	.byte	0x04, 0x12
        /*001a*/ 	.short	(.L_5 - .L_4)
	.align		4
.L_4:
        /*001c*/ 	.word	index@(matmul_kernel)
        /*0020*/ 	.word	0x00000000
.L_5:


//--------------------- .nv.compat                --------------------------
	.section	.nv.compat,"",@"SHT_CUDA_COMPAT_INFO"
	.align	4
        /*0000*/ 	.byte	0x02, 0x09, 0x01, 0x00, 0x02, 0x02, 0x04, 0x00, 0x02, 0x05, 0x05, 0x00, 0x03, 0x07, 0x01, 0x01
        /*0010*/ 	.byte	0x02, 0x03, 0x00, 0x00, 0x02, 0x06, 0x01, 0x00, 0x04, 0x0b, 0x08, 0x00, 0x00, 0x00, 0x00, 0x00
        /*0020*/ 	.byte	0x00, 0x00, 0x00, 0x00


//--------------------- .nv.info.matmul_kernel    --------------------------
	.section	.nv.info.matmul_kernel,"",@"SHT_CUDA_INFO"
	.sectionflags	@""
	.align	4


	//----- nvinfo : EIATTR_CUDA_API_VERSION
	.align		4
        /*0000*/ 	.byte	0x04, 0x37
        /*0002*/ 	.short	(.L_7 - .L_6)
.L_6:
        /*0004*/ 	.word	0x00000082


	//----- nvinfo : EIATTR_KPARAM_INFO
	.align		4
.L_7:
        /*0008*/ 	.byte	0x04, 0x17
        /*000a*/ 	.short	(.L_9 - .L_8)
.L_8:
        /*000c*/ 	.word	0x00000000
        /*0010*/ 	.short	0x000d
        /*0012*/ 	.short	0x0048
        /*0014*/ 	.byte	0x00, 0xf4, 0x21, 0x00


	//----- nvinfo : EIATTR_KPARAM_INFO
	.align		4
.L_9:
        /*0018*/ 	.byte	0x04, 0x17
        /*001a*/ 	.short	(.L_11 - .L_10)
.L_10:
        /*001c*/ 	.word	0x00000000
        /*0020*/ 	.short	0x000c
        /*0022*/ 	.short	0x0040
        /*0024*/ 	.byte	0x00, 0xf4, 0x21, 0x00


	//----- nvinfo : EIATTR_KPARAM_INFO
	.align		4
.L_11:
        /*0028*/ 	.byte	0x04, 0x17
        /*002a*/ 	.short	(.L_13 - .L_12)
.L_12:
        /*002c*/ 	.word	0x00000000
        /*0030*/ 	.short	0x000b
        /*0032*/ 	.short	0x0038
        /*0034*/ 	.byte	0x00, 0xf0, 0x11, 0x00


	//----- nvinfo : EIATTR_KPARAM_INFO
	.align		4
.L_13:
        /*0038*/ 	.byte	0x04, 0x17
        /*003a*/ 	.short	(.L_15 - .L_14)
.L_14:
        /*003c*/ 	.word	0x00000000
        /*0040*/ 	.short	0x000a
        /*0042*/ 	.short	0x0034
        /*0044*/ 	.byte	0x00, 0xf0, 0x11, 0x00


	//----- nvinfo : EIATTR_KPARAM_INFO
	.align		4
.L_15:
        /*0048*/ 	.byte	0x04, 0x17
        /*004a*/ 	.short	(.L_17 - .L_16)
.L_16:
        /*004c*/ 	.word	0x00000000
        /*0050*/ 	.short	0x0009
        /*0052*/ 	.short	0x0030
        /*0054*/ 	.byte	0x00, 0xf0, 0x11, 0x00


	//----- nvinfo : EIATTR_KPARAM_INFO
	.align		4
.L_17:
        /*0058*/ 	.byte	0x04, 0x17
        /*005a*/ 	.short	(.L_19 - .L_18)
.L_18:
        /*005c*/ 	.word	0x00000000
        /*0060*/ 	.short	0x0008
        /*0062*/ 	.short	0x002c
        /*0064*/ 	.byte	0x00, 0xf0, 0x11, 0x00


	//----- nvinfo : EIATTR_KPARAM_INFO
	.align		4
.L_19:
        /*0068*/ 	.byte	0x04, 0x17
        /*006a*/ 	.short	(.L_21 - .L_20)
.L_20:
        /*006c*/ 	.word	0x00000000
        /*0070*/ 	.short	0x0007
        /*0072*/ 	.short	0x0028
        /*0074*/ 	.byte	0x00, 0xf0, 0x11, 0x00


	//----- nvinfo : EIATTR_KPARAM_INFO
	.align		4
.L_21:
        /*0078*/ 	.byte	0x04, 0x17
        /*007a*/ 	.short	(.L_23 - .L_22)
.L_22:
        /*007c*/ 	.word	0x00000000
        /*0080*/ 	.short	0x0006
        /*0082*/ 	.short	0x0024
        /*0084*/ 	.byte	0x00, 0xf0, 0x11, 0x00


	//----- nvinfo : EIATTR_KPARAM_INFO
	.align		4
.L_23:
        /*0088*/ 	.byte	0x04, 0x17
        /*008a*/ 	.short	(.L_25 - .L_24)
.L_24:
        /*008c*/ 	.word	0x00000000
        /*0090*/ 	.short	0x0005
        /*0092*/ 	.short	0x0020
        /*0094*/ 	.byte	0x00, 0xf0, 0x11, 0x00


	//----- nvinfo : EIATTR_KPARAM_INFO
	.align		4
.L_25:
        /*0098*/ 	.byte	0x04, 0x17
        /*009a*/ 	.short	(.L_27 - .L_26)
.L_26:
        /*009c*/ 	.word	0x00000000
        /*00a0*/ 	.short	0x0004
        /*00a2*/ 	.short	0x001c
        /*00a4*/ 	.byte	0x00, 0xf0, 0x11, 0x00


	//----- nvinfo : EIATTR_KPARAM_INFO
	.align		4
.L_27:
        /*00a8*/ 	.byte	0x04, 0x17
        /*00aa*/ 	.short	(.L_29 - .L_28)
.L_28:
        /*00ac*/ 	.word	0x00000000
        /*00b0*/ 	.short	0x0003
        /*00b2*/ 	.short	0x0018
        /*00b4*/ 	.byte	0x00, 0xf0, 0x11, 0x00


	//----- nvinfo : EIATTR_KPARAM_INFO
	.align		4
.L_29:
        /*00b8*/ 	.byte	0x04, 0x17
        /*00ba*/ 	.short	(.L_31 - .L_30)
.L_30:
        /*00bc*/ 	.word	0x00000000
        /*00c0*/ 	.short	0x0002
        /*00c2*/ 	.short	0x0010
        /*00c4*/ 	.byte	0x00, 0xf4, 0x21, 0x00


	//----- nvinfo : EIATTR_KPARAM_INFO
	.align		4
.L_31:
        /*00c8*/ 	.byte	0x04, 0x17
        /*00ca*/ 	.short	(.L_33 - .L_32)
.L_32:
        /*00cc*/ 	.word	0x00000000
        /*00d0*/ 	.short	0x0001
        /*00d2*/ 	.short	0x0008
        /*00d4*/ 	.byte	0x00, 0xf4, 0x21, 0x00


	//----- nvinfo : EIATTR_KPARAM_INFO
	.align		4
.L_33:
        /*00d8*/ 	.byte	0x04, 0x17
        /*00da*/ 	.short	(.L_35 - .L_34)
.L_34:
        /*00dc*/ 	.word	0x00000000
        /*00e0*/ 	.short	0x0000
        /*00e2*/ 	.short	0x0000
        /*00e4*/ 	.byte	0x00, 0xf4, 0x21, 0x00


	//----- nvinfo : EIATTR_SPARSE_MMA_MASK
	.align		4
.L_35:
        /*00e8*/ 	.byte	0x03, 0x50
        /*00ea*/ 	.short	0x0000


	//----- nvinfo : EIATTR_MAXREG_COUNT
	.align		4
        /*00ec*/ 	.byte	0x03, 0x1b
        /*00ee*/ 	.short	0x00ff


	//----- nvinfo : EIATTR_NUM_BARRIERS
	.align		4
        /*00f0*/ 	.byte	0x02, 0x4c
        /*00f2*/ 	.byte	0x01
	.zero		1


	//----- nvinfo : EIATTR_MERCURY_ISA_VERSION
	.align		4
        /*00f4*/ 	.byte	0x03, 0x5f
        /*00f6*/ 	.short	0x0101


	//----- nvinfo : EIATTR_EXIT_INSTR_OFFSETS
	.align		4
        /*00f8*/ 	.byte	0x04, 0x1c
        /*00fa*/ 	.short	(.L_37 - .L_36)


	//   ....[0]....
.L_36:
        /*00fc*/ 	.word	0x00003220


	//   ....[1]....
        /*0100*/ 	.word	0x00003250


	//----- nvinfo : EIATTR_REQNTID
	.align		4
.L_37:
        /*0104*/ 	.byte	0x04, 0x10
        /*0106*/ 	.short	(.L_39 - .L_38)
.L_38:
        /*0108*/ 	.word	0x00000100
        /*010c*/ 	.word	0x00000001
        /*0110*/ 	.word	0x00000001


	//----- nvinfo : EIATTR_CBANK_PARAM_SIZE
	.align		4
.L_39:
        /*0114*/ 	.byte	0x03, 0x19
        /*0116*/ 	.short	0x0050


	//----- nvinfo : EIATTR_PARAM_CBANK
	.align		4
        /*0118*/ 	.byte	0x04, 0x0a
        /*011a*/ 	.short	(.L_41 - .L_40)
	.align		4
.L_40:
        /*011c*/ 	.word	index@(.nv.constant0.matmul_kernel)
        /*0120*/ 	.short	0x0210
        /*0122*/ 	.short	0x0050


	//----- nvinfo : EIATTR_SW_WAR
	.align		4
.L_41:
        /*0124*/ 	.byte	0x04, 0x36
        /*0126*/ 	.short	(.L_43 - .L_42)
.L_42:
        /*0128*/ 	.word	0x00000008
.L_43:


//--------------------- .nv.callgraph             --------------------------
	.section	.nv.callgraph,"",@"SHT_CUDA_CALLGRAPH"
	.align	4
	.sectionentsize	8
	.align		4
        /*0000*/ 	.word	0x00000000
	.align		4
        /*0004*/ 	.word	0xffffffff
	.align		4
        /*0008*/ 	.word	0x00000000
	.align		4
        /*000c*/ 	.word	0xfffffffe
	.align		4
        /*0010*/ 	.word	0x00000000
	.align		4
        /*0014*/ 	.word	0xfffffffd
	.align		4
        /*0018*/ 	.word	0x00000000
	.align		4
        /*001c*/ 	.word	0xfffffffc


//--------------------- .text.matmul_kernel       --------------------------
	.section	.text.matmul_kernel,"ax",@progbits
	.align	128
        .global         matmul_kernel
        .type           matmul_kernel,@function
        .size           matmul_kernel,(.L_x_3 - matmul_kernel)
        .other          matmul_kernel,@"STO_CUDA_ENTRY STV_DEFAULT"
matmul_kernel:
.text.matmul_kernel:
[----:B------:R-:W-:Y:S08]  /*0000*/  LDC R1, c[0x0][0x28] ;  /* 0x00000a00ff017b82 */ /* 0x000ff00000000800 */
[----:B------:R-:W0:Y:S01]  /*0010*/  LDC.64 R22, c[0x0][0x228] ;  /* 0x00008a00ff167b82 */ /* 0x000e220000000a00 */
[----:B------:R-:W1:Y:S01]  /*0020*/  S2R R5, SR_CTAID.X ;  /* 0x0000000000057919 */ /* 0x000e620000002500 */
[----:B------:R-:W-:Y:S01]  /*0030*/  UMOV UR4, 0x400 ;  /* 0x0000040000047882 */ /* 0x000fe20000000000 */
[----:B------:R-:W-:Y:S01]  /*0040*/  ULDC.64 UR18, c[0x0][0x208] ;  /* 0x0000820000127ab9 */ /* 0x000fe20000000a00 */
[----:B------:R-:W-:Y:S01]  /*0050*/  CS2R R24, SRZ ;  /* 0x0000000000187805 */ /* 0x000fe2000001ff00 */
[----:B------:R-:W2:Y:S01]  /*0060*/  S2R R18, SR_TID.X ;  /* 0x0000000000127919 */ /* 0x000ea20000002100 */
[----:B------:R-:W-:-:S02]  /*0070*/  CS2R R26, SRZ ;  /* 0x00000000001a7805 */ /* 0x000fc4000001ff00 */
[----:B------:R-:W-:Y:S01]  /*0080*/  CS2R R28, SRZ ;  /* 0x00000000001c7805 */ /* 0x000fe2000001ff00 */
[----:B------:R-:W3:Y:S01]  /*0090*/  S2UR UR16, SR_CgaCtaId ;  /* 0x00000000001079c3 */ /* 0x000ee20000008800 */
[----:B------:R-:W-:Y:S01]  /*00a0*/  CS2R R30, SRZ ;  /* 0x00000000001e7805 */ /* 0x000fe2000001ff00 */
[----:B0-----:R-:W-:-:S05]  /*00b0*/  VIADD R0, R23, 0xf ;  /* 0x0000000f17007836 */ /* 0x001fca0000000000 */
[----:B------:R-:W-:Y:S01]  /*00c0*/  SHF.R.S32.HI R3, RZ, 0x1f, R0 ;  /* 0x0000001fff037819 */ /* 0x000fe20000011400 */
[----:B---3--:R-:W-:-:S03]  /*00d0*/  ULEA UR16, UR16, UR4, 0x18 ;  /* 0x0000000410107291 */ /* 0x008fc6000f8ec03f */
[----:B------:R-:W-:Y:S02]  /*00e0*/  LEA.HI R3, R3, R0, RZ, 0x4 ;  /* 0x0000000003037211 */ /* 0x000fe400078f20ff */
[----:B-1----:R-:W-:Y:S02]  /*00f0*/  IABS R8, R5 ;  /* 0x0000000500087213 */ /* 0x002fe40000000000 */
[----:B------:R-:W-:-:S05]  /*0100*/  SHF.R.S32.HI R3, RZ, 0x4, R3 ;  /* 0x00000004ff037819 */ /* 0x000fca0000011403 */
[----:B------:R-:W-:-:S05]  /*0110*/  IMAD.SHL.U32 R4, R3, 0x8, RZ ;  /* 0x0000000803047824 */ /* 0x000fca00078e00ff */
[-C--:B------:R-:W-:Y:S02]  /*0120*/  IABS R7, R4.reuse ;  /* 0x0000000400077213 */ /* 0x080fe40000000000 */
[----:B------:R-:W-:Y:S02]  /*0130*/  IABS R10, R4 ;  /* 0x00000004000a7213 */ /* 0x000fe40000000000 */
[----:B------:R-:W0:Y:S08]  /*0140*/  I2F.RP R0, R7 ;  /* 0x0000000700007306 */ /* 0x000e300000209400 */
[----:B0-----:R-:W0:Y:S02]  /*0150*/  MUFU.RCP R0, R0 ;  /* 0x0000000000007308 */ /* 0x001e240000001000 */
[----:B0-----:R-:W-:-:S02]  /*0160*/  VIADD R2, R0, 0xffffffe ;  /* 0x0ffffffe00027836 */ /* 0x001fc40000000000 */
[----:B------:R-:W-:-:S04]  /*0170*/  IMAD.MOV R0, RZ, RZ, -R10 ;  /* 0x000000ffff007224 */ /* 0x000fc800078e0a0a */
[----:B------:R0:W1:Y:S02]  /*0180*/  F2I.FTZ.U32.TRUNC.NTZ R3, R2 ;  /* 0x0000000200037305 */ /* 0x000064000021f000 */
[----:B0-----:R-:W-:Y:S02]  /*0190*/  IMAD.MOV.U32 R2, RZ, RZ, RZ ;  /* 0x000000ffff027224 */ /* 0x001fe400078e00ff */
[----:B-1----:R-:W-:-:S04]  /*01a0*/  IMAD.MOV R6, RZ, RZ, -R3 ;  /* 0x000000ffff067224 */ /* 0x002fc800078e0a03 */
[----:B------:R-:W-:Y:S02]  /*01b0*/  IMAD R9, R6, R7, RZ ;  /* 0x0000000706097224 */ /* 0x000fe400078e02ff */
[----:B------:R-:W-:Y:S02]  /*01c0*/  IMAD.MOV.U32 R6, RZ, RZ, R8 ;  /* 0x000000ffff067224 */ /* 0x000fe400078e0008 */
[----:B------:R-:W-:-:S06]  /*01d0*/  IMAD.HI.U32 R3, R3, R9, R2 ;  /* 0x0000000903037227 */ /* 0x000fcc00078e0002 */
[----:B------:R-:W-:-:S04]  /*01e0*/  IMAD.HI.U32 R3, R3, R6, RZ ;  /* 0x0000000603037227 */ /* 0x000fc800078e00ff */
[----:B------:R-:W-:-:S05]  /*01f0*/  IMAD R0, R3, R0, R6 ;  /* 0x0000000003007224 */ /* 0x000fca00078e0206 */
[----:B------:R-:W-:-:S13]  /*0200*/  ISETP.GT.U32.AND P1, PT, R7, R0, PT ;  /* 0x000000000700720c */ /* 0x000fda0003f24070 */
[----:B------:R-:W-:Y:S02]  /*0210*/  @!P1 IMAD.IADD R0, R0, 0x1, -R7 ;  /* 0x0000000100009824 */ /* 0x000fe400078e0a07 */
[----:B------:R-:W-:Y:S01]  /*0220*/  @!P1 VIADD R3, R3, 0x1 ;  /* 0x0000000103039836 */ /* 0x000fe20000000000 */
[----:B------:R-:W-:Y:S02]  /*0230*/  ISETP.NE.AND P1, PT, R4, RZ, PT ;  /* 0x000000ff0400720c */ /* 0x000fe40003f25270 */
[----:B------:R-:W-:Y:S02]  /*0240*/  ISETP.GE.U32.AND P0, PT, R0, R7, PT ;  /* 0x000000070000720c */ /* 0x000fe40003f06070 */
[----:B------:R-:W-:-:S04]  /*0250*/  LOP3.LUT R0, R5, R4, RZ, 0x3c, !PT ;  /* 0x0000000405007212 */ /* 0x000fc800078e3cff */
[----:B------:R-:W-:Y:S01]  /*0260*/  ISETP.GE.AND P2, PT, R0, RZ, PT ;  /* 0x000000ff0000720c */ /* 0x000fe20003f46270 */
[----:B------:R-:W-:-:S06]  /*0270*/  VIADD R0, R22, 0xff ;  /* 0x000000ff16007836 */ /* 0x000fcc0000000000 */
[----:B------:R-:W-:-:S04]  /*0280*/  @P0 VIADD R3, R3, 0x1 ;  /* 0x0000000103030836 */ /* 0x000fc80000000000 */
[----:B------:R-:W-:Y:S01]  /*0290*/  IMAD.MOV.U32 R2, RZ, RZ, R3 ;  /* 0x000000ffff027224 */ /* 0x000fe200078e0003 */
[----:B------:R-:W-:-:S03]  /*02a0*/  SHF.R.S32.HI R3, RZ, 0x1f, R0 ;  /* 0x0000001fff037819 */ /* 0x000fc60000011400 */
[----:B------:R-:W-:Y:S01]  /*02b0*/  @!P2 IMAD.MOV R2, RZ, RZ, -R2 ;  /* 0x000000ffff02a224 */ /* 0x000fe200078e0a02 */
[----:B------:R-:W-:Y:S02]  /*02c0*/  @!P1 LOP3.LUT R2, RZ, R4, RZ, 0x33, !PT ;  /* 0x00000004ff029212 */ /* 0x000fe400078e33ff */
[----:B------:R-:W-:-:S03]  /*02d0*/  LEA.HI R3, R3, R0, RZ, 0x8 ;  /* 0x0000000003037211 */ /* 0x000fc600078f40ff */
[----:B------:R-:W-:Y:S02]  /*02e0*/  IMAD.SHL.U32 R19, R2, 0x8, RZ ;  /* 0x0000000802137824 */ /* 0x000fe400078e00ff */
[----:B------:R-:W-:-:S03]  /*02f0*/  IMAD.MOV R2, RZ, RZ, -R2 ;  /* 0x000000ffff027224 */ /* 0x000fc600078e0a02 */
[----:B------:R-:W-:Y:S01]  /*0300*/  LEA.HI.SX32 R3, R3, -R19, 0x18 ;  /* 0x8000001303037211 */ /* 0x000fe200078fc2ff */
[----:B------:R-:W-:-:S03]  /*0310*/  IMAD R4, R4, R2, R5 ;  /* 0x0000000204047224 */ /* 0x000fc600078e0205 */
[----:B------:R-:W-:Y:S02]  /*0320*/  VIMNMX R11, R3, 0x8, PT ;  /* 0x00000008030b7848 */ /* 0x000fe40003fe0100 */
[----:B------:R-:W-:Y:S02]  /*0330*/  IABS R9, R4 ;  /* 0x0000000400097213 */ /* 0x000fe40000000000 */
[----:B------:R-:W-:-:S04]  /*0340*/  IABS R7, R11 ;  /* 0x0000000b00077213 */ /* 0x000fc80000000000 */
[----:B------:R-:W0:Y:S08]  /*0350*/  I2F.RP R0, R7 ;  /* 0x0000000700007306 */ /* 0x000e300000209400 */
[----:B0-----:R-:W0:Y:S02]  /*0360*/  MUFU.RCP R0, R0 ;  /* 0x0000000000007308 */ /* 0x001e240000001000 */
[----:B0-----:R-:W-:-:S06]  /*0370*/  VIADD R3, R0, 0xffffffe ;  /* 0x0ffffffe00037836 */ /* 0x001fcc0000000000 */
[----:B------:R-:W0:Y:S02]  /*0380*/  F2I.FTZ.U32.TRUNC.NTZ R3, R3 ;  /* 0x0000000300037305 */ /* 0x000e24000021f000 */
[----:B0-----:R-:W-:-:S04]  /*0390*/  IMAD.MOV R6, RZ, RZ, -R3 ;  /* 0x000000ffff067224 */ /* 0x001fc800078e0a03 */
[----:B------:R-:W-:Y:S01]  /*03a0*/  IMAD.MOV.U32 R2, RZ, RZ, R6 ;  /* 0x000000ffff027224 */ /* 0x000fe200078e0006 */
[----:B------:R-:W-:-:S03]  /*03b0*/  IABS R6, R11 ;  /* 0x0000000b00067213 */ /* 0x000fc60000000000 */
[----:B------:R-:W-:Y:S02]  /*03c0*/  IMAD R5, R2, R7, RZ ;  /* 0x0000000702057224 */ /* 0x000fe400078e02ff */
[----:B------:R-:W-:Y:S02]  /*03d0*/  IMAD.MOV.U32 R2, RZ, RZ, RZ ;  /* 0x000000ffff027224 */ /* 0x000fe400078e00ff */
[----:B------:R-:W-:Y:S01]  /*03e0*/  IMAD.MOV R0, RZ, RZ, -R6 ;  /* 0x000000ffff007224 */ /* 0x000fe200078e0a06 */
[----:B--2---:R-:W-:Y:S01]  /*03f0*/  LOP3.LUT R6, R18, 0xff, RZ, 0xc0, !PT ;  /* 0x000000ff12067812 */ /* 0x004fe200078ec0ff */
        /* <DEDUP_REMOVED lines=8> */
[----:B------:R-:W0:Y:S01]  /*0480*/  LDC R7, c[0x0][0x230] ;  /* 0x00008c00ff077b82 */ /* 0x000e220000000800 */
[----:B------:R-:W-:-:S04]  /*0490*/  LOP3.LUT R0, R4, R11, RZ, 0x3c, !PT ;  /* 0x0000000b04007212 */ /* 0x000fc800078e3cff */
[----:B------:R-:W-:-:S06]  /*04a0*/  ISETP.GE.AND P2, PT, R0, RZ, PT ;  /* 0x000000ff0000720c */ /* 0x000fcc0003f46270 */
[----:B------:R-:W-:-:S07]  /*04b0*/  @P0 VIADD R2, R2, 0x1 ;  /* 0x0000000102020836 */ /* 0x000fce0000000000 */
[----:B------:R-:W-:Y:S01]  /*04c0*/  @!P2 IMAD.MOV R2, RZ, RZ, -R2 ;  /* 0x000000ffff02a224 */ /* 0x000fe200078e0a02 */
[----:B------:R-:W-:Y:S01]  /*04d0*/  @!P1 LOP3.LUT R2, RZ, R11, RZ, 0x33, !PT ;  /* 0x0000000bff029212 */ /* 0x000fe200078e33ff */
[----:B0-----:R-:W-:-:S04]  /*04e0*/  VIADD R7, R7, 0x3f ;  /* 0x0000003f07077836 */ /* 0x001fc80000000000 */
[----:B------:R-:W-:Y:S01]  /*04f0*/  IMAD.MOV R0, RZ, RZ, -R2 ;  /* 0x000000ffff007224 */ /* 0x000fe200078e0a02 */
[----:B------:R-:W-:-:S03]  /*0500*/  ISETP.GE.AND P0, PT, R7, 0x40, PT ;  /* 0x000000400700780c */ /* 0x000fc60003f06270 */
[----:B------:R-:W-:-:S04]  /*0510*/  IMAD R0, R11, R0, R4 ;  /* 0x000000000b007224 */ /* 0x000fc800078e0204 */
[----:B------:R-:W-:Y:S02]  /*0520*/  IMAD.IADD R19, R19, 0x1, R0 ;  /* 0x0000000113137824 */ /* 0x000fe400078e0200 */
[----:B------:R-:W-:Y:S02]  /*0530*/  IMAD.SHL.U32 R0, R2, 0x10, RZ ;  /* 0x0000001002007824 */ /* 0x000fe400078e00ff */
[----:B------:R-:W-:Y:S02]  /*0540*/  IMAD R19, R19, 0x100, R6 ;  /* 0x0000010013137824 */ /* 0x000fe400078e0206 */
[----:B------:R-:W-:Y:S05]  /*0550*/  @!P0 BRA `(.L_x_0) ;  /* 0x0000002400348947 */ /* 0x000fea0003800000 */
[----:B------:R-:W-:Y:S01]  /*0560*/  IABS R11, R22 ;  /* 0x00000016000b7213 */ /* 0x000fe20000000000 */
[----:B------:R-:W0:Y:S01]  /*0570*/  LDC R12, c[0x0][0x23c] ;  /* 0x00008f00ff0c7b82 */ /* 0x000e220000000800 */
[----:B------:R-:W-:Y:S01]  /*0580*/  IABS R14, R23 ;  /* 0x00000017000e7213 */ /* 0x000fe20000000000 */
[----:B------:R-:W-:Y:S01]  /*0590*/  ULDC UR4, c[0x0][0x234] ;  /* 0x00008d0000047ab9 */ /* 0x000fe20000000800 */
[----:B------:R-:W1:Y:S01]  /*05a0*/  I2F.RP R8, R11 ;  /* 0x0000000b00087306 */ /* 0x000e620000209400 */
[----:B------:R-:W-:Y:S01]  /*05b0*/  ISETP.GE.AND P5, PT, R19, RZ, PT ;  /* 0x000000ff1300720c */ /* 0x000fe20003fa6270 */
[----:B------:R-:W-:Y:S01]  /*05c0*/  ULDC.64 UR6, c[0x0][0x210] ;  /* 0x0000840000067ab9 */ /* 0x000fe20000000a00 */
[----:B------:R-:W-:Y:S01]  /*05d0*/  IMAD.SHL.U32 R20, R6, 0x2, RZ ;  /* 0x0000000206147824 */ /* 0x000fe200078e00ff */
[----:B------:R-:W-:Y:S01]  /*05e0*/  LOP3.LUT R6, R18, 0xc0, RZ, 0xc0, !PT ;  /* 0x000000c012067812 */ /* 0x000fe200078ec0ff */
[----:B------:R-:W2:Y:S01]  /*05f0*/  LDC R53, c[0x0][0x238] ;  /* 0x00008e00ff357b82 */ /* 0x000ea20000000800 */
[----:B------:R-:W-:Y:S01]  /*0600*/  ULDC UR8, c[0x0][0x240] ;  /* 0x0000900000087ab9 */ /* 0x000fe20000000800 */
[----:B------:R-:W-:Y:S01]  /*0610*/  CS2R R32, SRZ ;  /* 0x0000000000207805 */ /* 0x000fe2000001ff00 */
[----:B------:R-:W3:Y:S01]  /*0620*/  I2F.RP R9, R14 ;  /* 0x0000000e00097306 */ /* 0x000ee20000209400 */
[----:B------:R-:W-:-:S02]  /*0630*/  CS2R R34, SRZ ;  /* 0x0000000000227805 */ /* 0x000fc4000001ff00 */
[----:B------:R-:W-:Y:S02]  /*0640*/  CS2R R36, SRZ ;  /* 0x0000000000247805 */ /* 0x000fe4000001ff00 */
[----:B------:R-:W-:Y:S02]  /*0650*/  CS2R R38, SRZ ;  /* 0x0000000000267805 */ /* 0x000fe4000001ff00 */
[----:B------:R-:W-:Y:S02]  /*0660*/  CS2R R26, SRZ ;  /* 0x00000000001a7805 */ /* 0x000fe4000001ff00 */
[----:B------:R-:W-:Y:S02]  /*0670*/  CS2R R28, SRZ ;  /* 0x00000000001c7805 */ /* 0x000fe4000001ff00 */
[----:B------:R-:W-:Y:S01]  /*0680*/  CS2R R30, SRZ ;  /* 0x00000000001e7805 */ /* 0x000fe2000001ff00 */
[----:B------:R-:W-:Y:S01]  /*0690*/  UMOV UR11, 0x40000040 ;  /* 0x40000040000b7882 */ /* 0x000fe20000000000 */
[----:B-1----:R-:W1:Y:S01]  /*06a0*/  MUFU.RCP R8, R8 ;  /* 0x0000000800087308 */ /* 0x002e620000001000 */
[----:B0-----:R-:W-:-:S07]  /*06b0*/  IMAD.SHL.U32 R59, R12, 0x40, RZ ;  /* 0x000000400c3b7824 */ /* 0x001fce00078e00ff */
[----:B---3--:R-:W0:Y:S01]  /*06c0*/  MUFU.RCP R9, R9 ;  /* 0x0000000900097308 */ /* 0x008e220000001000 */
[C---:B--2---:R-:W-:Y:S02]  /*06d0*/  IMAD.SHL.U32 R61, R53.reuse, 0x40, RZ ;  /* 0x00000040353d7824 */ /* 0x044fe400078e00ff */
[C---:B------:R-:W-:Y:S02]  /*06e0*/  IMAD R63, R53.reuse, 0x3f, RZ ;  /* 0x0000003f353f7824 */ /* 0x040fe400078e02ff */
[----:B-1----:R-:W-:Y:S01]  /*06f0*/  VIADD R2, R8, 0xffffffe ;  /* 0x0ffffffe08027836 */ /* 0x002fe20000000000 */
[----:B------:R-:W-:Y:S01]  /*0700*/  IABS R8, R19 ;  /* 0x0000001300087213 */ /* 0x000fe20000000000 */
[C---:B------:R-:W-:Y:S02]  /*0710*/  IMAD R65, R53.reuse, 0x3e, RZ ;  /* 0x0000003e35417824 */ /* 0x040fe400078e02ff */
[----:B------:R1:W2:Y:S01]  /*0720*/  F2I.FTZ.U32.TRUNC.NTZ R3, R2 ;  /* 0x0000000200037305 */ /* 0x0002a2000021f000 */
[----:B------:R-:W-:-:S02]  /*0730*/  IMAD R67, R53, 0x3d, RZ ;  /* 0x0000003d35437824 */ /* 0x000fc400078e02ff */
[----:B------:R-:W-:Y:S02]  /*0740*/  IMAD R69, R53, 0x3c, RZ ;  /* 0x0000003c35457824 */ /* 0x000fe400078e02ff */
[----:B0-----:R-:W-:Y:S02]  /*0750*/  VIADD R4, R9, 0xffffffe ;  /* 0x0ffffffe09047836 */ /* 0x001fe40000000000 */
[C---:B------:R-:W-:Y:S02]  /*0760*/  IMAD R71, R53.reuse, 0x3b, RZ ;  /* 0x0000003b35477824 */ /* 0x040fe400078e02ff */
[----:B------:R0:W3:Y:S01]  /*0770*/  F2I.FTZ.U32.TRUNC.NTZ R5, R4 ;  /* 0x0000000400057305 */ /* 0x0000e2000021f000 */
[----:B-1----:R-:W-:Y:S02]  /*0780*/  IMAD.MOV.U32 R2, RZ, RZ, RZ ;  /* 0x000000ffff027224 */ /* 0x002fe400078e00ff */
[C---:B------:R-:W-:Y:S02]  /*0790*/  IMAD R73, R53.reuse, 0x3a, RZ ;  /* 0x0000003a35497824 */ /* 0x040fe400078e02ff */
[----:B------:R-:W-:-:S02]  /*07a0*/  IMAD R75, R53, 0x39, RZ ;  /* 0x00000039354b7824 */ /* 0x000fc400078e02ff */
[--C-:B--2---:R-:W-:Y:S02]  /*07b0*/  IMAD.MOV R10, RZ, RZ, -R3.reuse ;  /* 0x000000ffff0a7224 */ /* 0x104fe400078e0a03 */
[----:B0-----:R-:W-:Y:S02]  /*07c0*/  IMAD.MOV.U32 R4, RZ, RZ, RZ ;  /* 0x000000ffff047224 */ /* 0x001fe400078e00ff */
[----:B------:R-:W-:Y:S01]  /*07d0*/  IMAD R13, R10, R11, RZ ;  /* 0x0000000b0a0d7224 */ /* 0x000fe200078e02ff */
[----:B------:R-:W-:Y:S01]  /*07e0*/  SHF.R.U32.HI R10, RZ, 0x6, R18 ;  /* 0x00000006ff0a7819 */ /* 0x000fe20000011612 */
[----:B------:R-:W-:Y:S02]  /*07f0*/  IMAD R77, R53, 0x38, RZ ;  /* 0x00000038354d7824 */ /* 0x000fe400078e02ff */
[----:B------:R-:W-:Y:S01]  /*0800*/  IMAD.HI.U32 R3, R3, R13, R2 ;  /* 0x0000000d03037227 */ /* 0x000fe200078e0002 */
[----:B------:R-:W-:-:S03]  /*0810*/  SGXT.U32 R9, R10, 0x2 ;  /* 0x000000020a09781a */ /* 0x000fc60000000000 */
[----:B---3--:R-:W-:Y:S01]  /*0820*/  IMAD.MOV R2, RZ, RZ, -R5 ;  /* 0x000000ffff027224 */ /* 0x008fe200078e0a05 */
[----:B------:R-:W-:Y:S01]  /*0830*/  LOP3.LUT R16, R0, R9, RZ, 0xfc, !PT ;  /* 0x0000000900107212 */ /* 0x000fe200078efcff */
[----:B------:R-:W-:-:S03]  /*0840*/  IMAD.HI.U32 R3, R3, R8, RZ ;  /* 0x0000000803037227 */ /* 0x000fc600078e00ff */
[C---:B------:R-:W-:Y:S01]  /*0850*/  LOP3.LUT R21, R16.reuse, 0xc, RZ, 0xfc, !PT ;  /* 0x0000000c10157812 */ /* 0x040fe200078efcff */
[----:B------:R-:W-:Y:S01]  /*0860*/  IMAD.MOV.U32 R9, RZ, RZ, R2 ;  /* 0x000000ffff097224 */ /* 0x000fe200078e0002 */
[C---:B------:R-:W-:Y:S01]  /*0870*/  LOP3.LUT R24, R16.reuse, 0x8, RZ, 0xfc, !PT ;  /* 0x0000000810187812 */ /* 0x040fe200078efcff */
[----:B------:R-:W-:Y:S01]  /*0880*/  IMAD.MOV R3, RZ, RZ, -R3 ;  /* 0x000000ffff037224 */ /* 0x000fe200078e0a03 */
[----:B------:R-:W-:Y:S01]  /*0890*/  IABS R10, R21 ;  /* 0x00000015000a7213 */ /* 0x000fe20000000000 */
[----:B------:R-:W-:Y:S01]  /*08a0*/  IMAD R9, R9, R14, RZ ;  /* 0x0000000e09097224 */ /* 0x000fe200078e02ff */
[----:B------:R-:W-:Y:S01]  /*08b0*/  IABS R13, R24 ;  /* 0x00000018000d7213 */ /* 0x000fe20000000000 */
[----:B------:R-:W-:Y:S01]  /*08c0*/  IMAD R2, R11, R3, R8 ;  /* 0x000000030b027224 */ /* 0x000fe200078e0208 */
[----:B------:R-:W-:Y:S01]  /*08d0*/  LOP3.LUT R25, R16, 0x4, RZ, 0xfc, !PT ;  /* 0x0000000410197812 */ /* 0x000fe200078efcff */
[----:B------:R-:W-:Y:S01]  /*08e0*/  IMAD.HI.U32 R4, R5, R9, R4 ;  /* 0x0000000905047227 */ /* 0x000fe200078e0004 */
[----:B------:R-:W-:-:S02]  /*08f0*/  IABS R17, R16 ;  /* 0x0000001000117213 */ /* 0x000fc40000000000 */
[----:B------:R-:W-:Y:S01]  /*0900*/  ISETP.GT.U32.AND P0, PT, R11, R2, PT ;  /* 0x000000020b00720c */ /* 0x000fe20003f04070 */
[----:B------:R-:W-:Y:S01]  /*0910*/  IMAD.MOV.U32 R9, RZ, RZ, R10 ;  /* 0x000000ffff097224 */ /* 0x000fe200078e000a */
[----:B------:R-:W-:Y:S01]  /*0920*/  IABS R15, R25 ;  /* 0x00000019000f7213 */ /* 0x000fe20000000000 */
[----:B------:R-:W-:-:S04]  /*0930*/  IMAD.HI.U32 R5, R4, R13, RZ ;  /* 0x0000000d04057227 */ /* 0x000fc800078e00ff */
[----:B------:R-:W-:-:S04]  /*0940*/  IMAD.HI.U32 R3, R4, R9, RZ ;  /* 0x0000000904037227 */ /* 0x000fc800078e00ff */
[----:B------:R-:W-:Y:S02]  /*0950*/  IMAD.MOV R3, RZ, RZ, -R3 ;  /* 0x000000ffff037224 */ /* 0x000fe400078e0a03 */
[----:B------:R-:W-:Y:S02]  /*0960*/  IMAD.MOV R5, RZ, RZ, -R5 ;  /* 0x000000ffff057224 */ /* 0x000fe400078e0a05 */
[C---:B------:R-:W-:Y:S02]  /*0970*/  IMAD R3, R14.reuse, R3, R9 ;  /* 0x000000030e037224 */ /* 0x040fe400078e0209 */
[----:B------:R-:W-:Y:S02]  /*0980*/  IMAD R5, R14, R5, R13 ;  /* 0x000000050e057224 */ /* 0x000fe400078e020d */
[----:B------:R-:W-:Y:S01]  /*0990*/  IMAD.HI.U32 R8, R4, R15, RZ ;  /* 0x0000000f04087227 */ /* 0x000fe200078e00ff */
[C---:B------:R-:W-:Y:S02]  /*09a0*/  ISETP.GT.U32.AND P1, PT, R14.reuse, R3, PT ;  /* 0x000000030e00720c */ /* 0x040fe40003f24070 */
[----:B------:R-:W-:Y:S01]  /*09b0*/  ISETP.GT.U32.AND P2, PT, R14, R5, PT ;  /* 0x000000050e00720c */ /* 0x000fe20003f44070 */
[----:B------:R-:W-:-:S02]  /*09c0*/  @!P0 IMAD.IADD R2, R2, 0x1, -R11 ;  /* 0x0000000102028824 */ /* 0x000fc400078e0a0b */
[----:B------:R-:W-:Y:S02]  /*09d0*/  IMAD.MOV R8, RZ, RZ, -R8 ;  /* 0x000000ffff087224 */ /* 0x000fe400078e0a08 */
[----:B------:R-:W-:Y:S01]  /*09e0*/  IMAD.HI.U32 R4, R4, R17, RZ ;  /* 0x0000001104047227 */ /* 0x000fe200078e00ff */
[----:B------:R-:W-:-:S03]  /*09f0*/  ISETP.GT.U32.AND P0, PT, R11, R2, PT ;  /* 0x000000020b00720c */ /* 0x000fc60003f04070 */
[C---:B------:R-:W-:Y:S01]  /*0a00*/  IMAD R9, R14.reuse, R8, R15 ;  /* 0x000000080e097224 */ /* 0x040fe200078e020f */
[----:B------:R-:W-:Y:S01]  /*0a10*/  SHF.R.U32.HI R8, RZ, 0x5, R18 ;  /* 0x00000005ff087819 */ /* 0x000fe20000011612 */
[--C-:B------:R-:W-:Y:S02]  /*0a20*/  @!P1 IMAD.IADD R3, R3, 0x1, -R14.reuse ;  /* 0x0000000103039824 */ /* 0x100fe400078e0a0e */
[----:B------:R-:W-:Y:S01]  /*0a30*/  @!P2 IMAD.IADD R5, R5, 0x1, -R14 ;  /* 0x000000010505a824 */ /* 0x000fe200078e0a0e */
[C---:B------:R-:W-:Y:S01]  /*0a40*/  ISETP.GT.U32.AND P3, PT, R14.reuse, R9, PT ;  /* 0x000000090e00720c */ /* 0x040fe20003f64070 */
[----:B------:R-:W-:Y:S01]  /*0a50*/  IMAD.MOV R4, RZ, RZ, -R4 ;  /* 0x000000ffff047224 */ /* 0x000fe200078e0a04 */
[----:B------:R-:W-:Y:S01]  /*0a60*/  ISETP.GT.U32.AND P6, PT, R14, R3, PT ;  /* 0x000000030e00720c */ /* 0x000fe20003fc4070 */
[----:B------:R-:W-:Y:S01]  /*0a70*/  IMAD R79, R53, 0x37, RZ ;  /* 0x00000037354f7824 */ /* 0x000fe200078e02ff */
[----:B------:R-:W-:Y:S01]  /*0a80*/  R2UR UR17, R8 ;  /* 0x00000000081172ca */ /* 0x000fe200000e0000 */
[----:B------:R-:W-:Y:S01]  /*0a90*/  @!P0 IMAD.IADD R2, R2, 0x1, -R11 ;  /* 0x0000000102028824 */ /* 0x000fe200078e0a0b */
[C---:B------:R-:W-:Y:S01]  /*0aa0*/  ISETP.GT.U32.AND P0, PT, R14.reuse, R5, PT ;  /* 0x000000050e00720c */ /* 0x040fe20003f04070 */
[C---:B------:R-:W-:Y:S01]  /*0ab0*/  IMAD R10, R14.reuse, R4, R17 ;  /* 0x000000040e0a7224 */ /* 0x040fe200078e0211 */
[----:B------:R-:W-:Y:S01]  /*0ac0*/  LOP3.LUT R8, RZ, R23, RZ, 0x33, !PT ;  /* 0x00000017ff087212 */ /* 0x000fe200078e33ff */
[----:B------:R-:W-:Y:S01]  /*0ad0*/  @!P5 IMAD.MOV R2, RZ, RZ, -R2 ;  /* 0x000000ffff02d224 */ /* 0x000fe200078e0a02 */
[----:B------:R-:W-:Y:S01]  /*0ae0*/  ISETP.GE.AND P5, PT, R21, RZ, PT ;  /* 0x000000ff1500720c */ /* 0x000fe20003fa6270 */
[----:B------:R-:W-:Y:S01]  /*0af0*/  IMAD R81, R53, 0x36, RZ ;  /* 0x0000003635517824 */ /* 0x000fe200078e02ff */
[----:B------:R-:W-:Y:S01]  /*0b00*/  ISETP.GT.U32.AND P4, PT, R14, R10, PT ;  /* 0x0000000a0e00720c */ /* 0x000fe20003f84070 */
[--C-:B------:R-:W-:Y:S01]  /*0b10*/  @!P3 IMAD.IADD R9, R9, 0x1, -R14.reuse ;  /* 0x000000010909b824 */ /* 0x100fe200078e0a0e */
[----:B------:R-:W-:Y:S01]  /*0b20*/  ISETP.NE.AND P3, PT, R22, RZ, PT ;  /* 0x000000ff1600720c */ /* 0x000fe20003f65270 */
[--C-:B------:R-:W-:Y:S01]  /*0b30*/  @!P6 IMAD.IADD R3, R3, 0x1, -R14.reuse ;  /* 0x000000010303e824 */ /* 0x100fe200078e0a0e */
[----:B------:R-:W-:Y:S01]  /*0b40*/  ISETP.GE.AND P6, PT, R24, RZ, PT ;  /* 0x000000ff1800720c */ /* 0x000fe20003fc6270 */
[----:B------:R-:W-:Y:S01]  /*0b50*/  IMAD R83, R53, 0x35, RZ ;  /* 0x0000003535537824 */ /* 0x000fe200078e02ff */
[----:B------:R-:W-:Y:S01]  /*0b60*/  ISETP.GT.U32.AND P1, PT, R14, R9, PT ;  /* 0x000000090e00720c */ /* 0x000fe20003f24070 */
[--C-:B------:R-:W-:Y:S01]  /*0b70*/  @!P0 IMAD.IADD R5, R5, 0x1, -R14.reuse ;  /* 0x0000000105058824 */ /* 0x100fe200078e0a0e */
[----:B------:R-:W-:Y:S01]  /*0b80*/  ISETP.GE.AND P0, PT, R25, RZ, PT ;  /* 0x000000ff1900720c */ /* 0x000fe20003f06270 */
[----:B------:R-:W-:Y:S01]  /*0b90*/  IMAD R85, R53, 0x34, RZ ;  /* 0x0000003435557824 */ /* 0x000fe200078e02ff */
[----:B------:R-:W-:Y:S01]  /*0ba0*/  LOP3.LUT R21, R18, 0x3f, RZ, 0xc0, !PT ;  /* 0x0000003f12157812 */ /* 0x000fe200078ec0ff */
[----:B------:R-:W-:Y:S01]  /*0bb0*/  @!P5 IMAD.MOV R3, RZ, RZ, -R3 ;  /* 0x000000ffff03d224 */ /* 0x000fe200078e0a03 */
[----:B------:R-:W-:Y:S01]  /*0bc0*/  SHF.R.S32.HI R4, RZ, 0x1f, R7 ;  /* 0x0000001fff047819 */ /* 0x000fe20000011407 */
[--C-:B------:R-:W-:Y:S01]  /*0bd0*/  @!P4 IMAD.IADD R10, R10, 0x1, -R14.reuse ;  /* 0x000000010a0ac824 */ /* 0x100fe200078e0a0e */
[----:B------:R-:W-:Y:S01]  /*0be0*/  ISETP.GE.AND P4, PT, R16, RZ, PT ;  /* 0x000000ff1000720c */ /* 0x000fe20003f86270 */
[----:B------:R-:W-:Y:S01]  /*0bf0*/  IMAD R17, R21, R12, RZ ;  /* 0x0000000c15117224 */ /* 0x000fe200078e02ff */
[----:B------:R-:W-:Y:S01]  /*0c00*/  @!P3 LOP3.LUT R2, RZ, R22, RZ, 0x33, !PT ;  /* 0x00000016ff02b212 */ /* 0x000fe200078e33ff */
[----:B------:R-:W-:Y:S01]  /*0c10*/  @!P6 IMAD.MOV R5, RZ, RZ, -R5 ;  /* 0x000000ffff05e224 */ /* 0x000fe200078e0a05 */
[----:B------:R-:W-:Y:S01]  /*0c20*/  ISETP.GT.U32.AND P2, PT, R14, R10, PT ;  /* 0x0000000a0e00720c */ /* 0x000fe20003f44070 */
[--C-:B------:R-:W-:Y:S01]  /*0c30*/  @!P1 IMAD.IADD R9, R9, 0x1, -R14.reuse ;  /* 0x0000000109099824 */ /* 0x100fe200078e0a0e */
[----:B------:R-:W-:Y:S01]  /*0c40*/  ISETP.NE.AND P1, PT, R23, RZ, PT ;  /* 0x000000ff1700720c */ /* 0x000fe20003f25270 */
[----:B------:R-:W-:Y:S01]  /*0c50*/  IMAD R2, R2, UR4, RZ ;  /* 0x0000000402027c24 */ /* 0x000fe2000f8e02ff */
[----:B------:R-:W-:Y:S01]  /*0c60*/  ULDC.64 UR4, c[0x0][0x218] ;  /* 0x0000860000047ab9 */ /* 0x000fe20000000a00 */
[----:B------:R-:W-:Y:S01]  /*0c70*/  @!P0 IMAD.MOV R9, RZ, RZ, -R9 ;  /* 0x000000ffff098224 */ /* 0x000fe200078e0a09 */
[----:B------:R-:W-:Y:S01]  /*0c80*/  SEL R45, R8, R5, !P1 ;  /* 0x00000005082d7207 */ /* 0x000fe20004800000 */
[----:B------:R-:W-:Y:S01]  /*0c90*/  IMAD R54, R6, 0x40, R21 ;  /* 0x0000004006367824 */ /* 0x000fe200078e0215 */
[----:B------:R-:W-:Y:S01]  /*0ca0*/  LEA R5, P0, R2, UR6, 0x1 ;  /* 0x0000000602057c11 */ /* 0x000fe2000f8008ff */
[----:B------:R-:W-:Y:S01]  /*0cb0*/  ULDC UR6, c[0x0][0x230] ;  /* 0x00008c0000067ab9 */ /* 0x000fe20000000800 */
[----:B------:R-:W-:Y:S01]  /*0cc0*/  SEL R47, R8, R3, !P1 ;  /* 0x00000003082f7207 */ /* 0x000fe20004800000 */
[----:B------:R-:W-:Y:S01]  /*0cd0*/  IMAD.U32 R40, RZ, RZ, UR6 ;  /* 0x00000006ff287e24 */ /* 0x000fe2000f8e00ff */
[----:B------:R-:W-:Y:S01]  /*0ce0*/  LEA.HI.X.SX32 R3, R2, UR7, 0x1, P0 ;  /* 0x0000000702037c11 */ /* 0x000fe200080f0eff */
[----:B------:R-:W-:Y:S01]  /*0cf0*/  @!P2 IMAD.IADD R10, R10, 0x1, -R14 ;  /* 0x000000010a0aa824 */ /* 0x000fe200078e0a0e */
[C---:B------:R-:W-:Y:S01]  /*0d00*/  LEA R16, P0, R17.reuse, UR4, 0x1 ;  /* 0x0000000411107c11 */ /* 0x040fe2000f8008ff */
[----:B------:R-:W-:Y:S01]  /*0d10*/  IMAD.SHL.U32 R54, R54, 0x2, RZ ;  /* 0x0000000236367824 */ /* 0x000fe200078e00ff */
[----:B------:R-:W-:Y:S01]  /*0d20*/  LEA.HI R4, R4, R7, RZ, 0x6 ;  /* 0x0000000704047211 */ /* 0x000fe200078f30ff */
[----:B------:R-:W-:Y:S01]  /*0d30*/  @!P4 IMAD.MOV R10, RZ, RZ, -R10 ;  /* 0x000000ffff0ac224 */ /* 0x000fe200078e0a0a */
[----:B------:R-:W-:Y:S01]  /*0d40*/  LEA.HI.X.SX32 R17, R17, UR5, 0x1, P0 ;  /* 0x0000000511117c11 */ /* 0x000fe200080f0eff */
[----:B------:R-:W-:Y:S01]  /*0d50*/  UIADD3 UR5, UR16, 0x8000, URZ ;  /* 0x0000800010057890 */ /* 0x000fe2000fffe03f */
[----:B------:R-:W-:Y:S01]  /*0d60*/  SHF.R.U32.HI R7, RZ, 0x2, R6 ;  /* 0x00000002ff077819 */ /* 0x000fe20000011606 */
[----:B------:R-:W-:Y:S01]  /*0d70*/  UMOV UR4, URZ ;  /* 0x0000003f00047c82 */ /* 0x000fe20008000000 */
[C---:B------:R-:W-:Y:S01]  /*0d80*/  SEL R43, R8.reuse, R9, !P1 ;  /* 0x00000009082b7207 */ /* 0x040fe20004800000 */
[----:B------:R-:W-:Y:S01]  /*0d90*/  USHF.R.U32.HI UR5, URZ, 0x4, UR5 ;  /* 0x000000043f057899 */ /* 0x000fe20008011605 */
[----:B------:R-:W-:Y:S01]  /*0da0*/  SEL R41, R8, R10, !P1 ;  /* 0x0000000a08297207 */ /* 0x000fe20004800000 */
[C---:B------:R-:W-:Y:S01]  /*0db0*/  IMAD R87, R53.reuse, 0x33, RZ ;  /* 0x0000003335577824 */ /* 0x040fe200078e02ff */
[----:B------:R-:W-:Y:S01]  /*0dc0*/  LOP3.LUT R20, R20, R7, RZ, 0x3c, !PT ;  /* 0x0000000714147212 */ /* 0x000fe200078e3cff */
[----:B------:R-:W-:Y:S01]  /*0dd0*/  USGXT.U32 UR10, UR5, 0xe ;  /* 0x0000000e050a789a */ /* 0x000fe20008000000 */
[C---:B------:R-:W-:Y:S01]  /*0de0*/  IMAD R89, R53.reuse, 0x32, RZ ;  /* 0x0000003235597824 */ /* 0x040fe200078e02ff */
[----:B------:R-:W-:Y:S01]  /*0df0*/  CS2R R24, SRZ ;  /* 0x0000000000187805 */ /* 0x000fe2000001ff00 */
[C---:B------:R-:W-:Y:S01]  /*0e00*/  IMAD R91, R53.reuse, 0x31, RZ ;  /* 0x00000031355b7824 */ /* 0x040fe200078e02ff */
[----:B------:R-:W-:Y:S01]  /*0e10*/  UIADD3 UR6, UP0, UR10, 0x2, URZ ;  /* 0x000000020a067890 */ /* 0x000fe2000ff1e03f */
[C---:B------:R-:W-:Y:S01]  /*0e20*/  IMAD R93, R53.reuse, 0x30, RZ ;  /* 0x00000030355d7824 */ /* 0x040fe200078e02ff */
[----:B------:R-:W-:Y:S01]  /*0e30*/  SHF.R.S32.HI R22, RZ, 0x6, R4 ;  /* 0x00000006ff167819 */ /* 0x000fe20000011404 */
[C---:B------:R-:W-:Y:S01]  /*0e40*/  IMAD R95, R53.reuse, 0x2f, RZ ;  /* 0x0000002f355f7824 */ /* 0x040fe200078e02ff */
[----:B------:R-:W-:Y:S01]  /*0e50*/  UIADD3.X UR7, UR4, 0x40000040, URZ, UP0, !UPT ;  /* 0x4000004004077890 */ /* 0x000fe200087fe43f */
[C---:B------:R-:W-:Y:S01]  /*0e60*/  IMAD R97, R53.reuse, 0x2e, RZ ;  /* 0x0000002e35617824 */ /* 0x040fe200078e02ff */
[C---:B------:R-:W-:Y:S01]  /*0e70*/  LOP3.LUT R52, R54.reuse, 0x10, RZ, 0x3c, !PT ;  /* 0x0000001036347812 */ /* 0x040fe200078e3cff */
        /* <DEDUP_REMOVED lines=11> */
[----:B------:R-:W-:Y:S01]  /*0f30*/  LOP3.LUT R44, R54, 0x70, RZ, 0x3c, !PT ;  /* 0x00000070362c7812 */ /* 0x000fe200078e3cff */
[C---:B------:R-:W-:Y:S01]  /*0f40*/  IMAD R111, R53.reuse, 0x27, RZ ;  /* 0x00000027356f7824 */ /* 0x040fe200078e02ff */
[----:B------:R-:W-:Y:S01]  /*0f50*/  LOP3.LUT R42, R20, 0x40, RZ, 0x3c, !PT ;  /* 0x00000040142a7812 */ /* 0x000fe200078e3cff */
[C---:B------:R-:W-:Y:S01]  /*0f60*/  IMAD R113, R53.reuse, 0x26, RZ ;  /* 0x0000002635717824 */ /* 0x040fe200078e02ff */
[----:B------:R-:W-:Y:S01]  /*0f70*/  UIADD3.64 UR22, UR6, 0x2, URZ ;  /* 0x0000000206167897 */ /* 0x000fe2000fffe03f */
[C---:B------:R-:W-:Y:S01]  /*0f80*/  IMAD R115, R53.reuse, 0x25, RZ ;  /* 0x0000002535737824 */ /* 0x040fe200078e02ff */
[----:B------:R-:W-:Y:S01]  /*0f90*/  UIADD3.64 UR14, UR6, 0x4, URZ ;  /* 0x00000004060e7897 */ /* 0x000fe2000fffe03f */
[----:B------:R-:W-:-:S02]  /*0fa0*/  IMAD R117, R53, 0x24, RZ ;  /* 0x0000002435757824 */ /* 0x000fc400078e02ff */
[C---:B------:R-:W-:Y:S02]  /*0fb0*/  IMAD R119, R53.reuse, 0x23, RZ ;  /* 0x0000002335777824 */ /* 0x040fe400078e02ff */
[C---:B------:R-:W-:Y:S02]  /*0fc0*/  IMAD R121, R53.reuse, 0x22, RZ ;  /* 0x0000002235797824 */ /* 0x040fe400078e02ff */
[C---:B------:R-:W-:Y:S02]  /*0fd0*/  IMAD R123, R53.reuse, 0x21, RZ ;  /* 0x00000021357b7824 */ /* 0x040fe400078e02ff */
[C---:B------:R-:W-:Y:S02]  /*0fe0*/  IMAD.SHL.U32 R125, R53.reuse, 0x20, RZ ;  /* 0x00000020357d7824 */ /* 0x040fe400078e00ff */
[C---:B------:R-:W-:Y:S02]  /*0ff0*/  IMAD R127, R53.reuse, 0x1f, RZ ;  /* 0x0000001f357f7824 */ /* 0x040fe400078e02ff */
[----:B------:R-:W-:-:S02]  /*1000*/  IMAD R129, R53, 0x1e, RZ ;  /* 0x0000001e35817824 */ /* 0x000fc400078e02ff */
[C---:B------:R-:W-:Y:S02]  /*1010*/  IMAD R131, R53.reuse, 0x1d, RZ ;  /* 0x0000001d35837824 */ /* 0x040fe400078e02ff */
[C---:B------:R-:W-:Y:S02]  /*1020*/  IMAD R133, R53.reuse, 0x1c, RZ ;  /* 0x0000001c35857824 */ /* 0x040fe400078e02ff */
[C---:B------:R-:W-:Y:S02]  /*1030*/  IMAD R135, R53.reuse, 0x1b, RZ ;  /* 0x0000001b35877824 */ /* 0x040fe400078e02ff */
[C---:B------:R-:W-:Y:S02]  /*1040*/  IMAD R137, R53.reuse, 0x1a, RZ ;  /* 0x0000001a35897824 */ /* 0x040fe400078e02ff */
        /* <DEDUP_REMOVED lines=9> */
[C---:B------:R-:W-:Y:S02]  /*10e0*/  IMAD.SHL.U32 R157, R53.reuse, 0x10, RZ ;  /* 0x00000010359d7824 */ /* 0x040fe400078e00ff */
[C---:B------:R-:W-:Y:S02]  /*10f0*/  IMAD R159, R53.reuse, 0xf, RZ ;  /* 0x0000000f359f7824 */ /* 0x040fe400078e02ff */
[C---:B------:R-:W-:Y:S02]  /*1100*/  IMAD R161, R53.reuse, 0xe, RZ ;  /* 0x0000000e35a17824 */ /* 0x040fe400078e02ff */
[C---:B------:R-:W-:Y:S02]  /*1110*/  IMAD R163, R53.reuse, 0xd, RZ ;  /* 0x0000000d35a37824 */ /* 0x040fe400078e02ff */
        /* <DEDUP_REMOVED lines=8> */
[C---:B------:R-:W-:Y:S02]  /*11a0*/  IMAD.SHL.U32 R23, R53.reuse, 0x4, RZ ;  /* 0x0000000435177824 */ /* 0x040fe400078e00ff */
[C---:B------:R-:W-:Y:S02]  /*11b0*/  IMAD R55, R53.reuse, 0x3, RZ ;  /* 0x0000000335377824 */ /* 0x040fe400078e02ff */
[----:B------:R-:W-:Y:S02]  /*11c0*/  IMAD.SHL.U32 R53, R53, 0x2, RZ ;  /* 0x0000000235357824 */ /* 0x000fe400078e00ff */
[----:B------:R-:W-:Y:S02]  /*11d0*/  IMAD R47, R47, UR8, RZ ;  /* 0x000000082f2f7c24 */ /* 0x000fe4000f8e02ff */
[----:B------:R-:W-:-:S02]  /*11e0*/  IMAD R45, R45, UR8, RZ ;  /* 0x000000082d2d7c24 */ /* 0x000fc4000f8e02ff */
[----:B------:R-:W-:Y:S02]  /*11f0*/  IMAD R43, R43, UR8, RZ ;  /* 0x000000082b2b7c24 */ /* 0x000fe4000f8e02ff */
[----:B------:R-:W-:-:S07]  /*1200*/  IMAD R41, R41, UR8, RZ ;  /* 0x0000000829297c24 */ /* 0x000fce000f8e02ff */
.L_x_1:
[C---:B------:R-:W-:Y:S01]  /*1210*/  ISETP.GT.AND P0, PT, R40.reuse, 0x2, PT ;  /* 0x000000022800780c */ /* 0x040fe20003f04270 */
[----:B------:R-:W-:Y:S01]  /*1220*/  IMAD.MOV.U32 R2, RZ, RZ, R5 ;  /* 0x000000ffff027224 */ /* 0x000fe200078e0005 */
[C---:B------:R-:W-:Y:S01]  /*1230*/  ISETP.GT.AND P2, PT, R40.reuse, 0x4, PT ;  /* 0x000000042800780c */ /* 0x040fe20003f44270 */
[----:B------:R-:W0:Y:S01]  /*1240*/  LDC R80, c[0x0][0x238] ;  /* 0x00008e00ff507b82 */ /* 0x000e220000000800 */
[----:B------:R-:W-:Y:S01]  /*1250*/  PRMT R60, RZ, 0x7610, R60 ;  /* 0x00007610ff3c7816 */ /* 0x000fe2000000003c */
[----:B------:R-:W-:Y:S01]  /*1260*/  IMAD.WIDE R8, R53, 0x2, R2 ;  /* 0x0000000235087825 */ /* 0x000fe200078e0202 */
[----:B------:R-:W-:Y:S02]  /*1270*/  PRMT R58, RZ, 0x7610, R58 ;  /* 0x00007610ff3a7816 */ /* 0x000fe4000000003a */
[C---:B------:R-:W-:Y:S01]  /*1280*/  ISETP.GT.AND P1, PT, R40.reuse, 0x3, PT ;  /* 0x000000032800780c */ /* 0x040fe20003f24270 */
[----:B------:R-:W-:Y:S01]  /*1290*/  IMAD.WIDE R4, R23, 0x2, R2 ;  /* 0x0000000217047825 */ /* 0x000fe200078e0202 */
[----:B------:R-:W-:-:S02]  /*12a0*/  ISETP.GT.AND P3, PT, R40, 0x8, PT ;  /* 0x000000082800780c */ /* 0x000fc40003f64270 */
[----:B------:R-:W-:Y:S01]  /*12b0*/  PRMT R187, RZ, 0x7610, R187 ;  /* 0x00007610ffbb7816 */ /* 0x000fe200000000bb */
[----:B------:R1:W2:Y:S01]  /*12c0*/  @P0 LDG.E.U16 R60, desc[UR18][R8.64] ;  /* 0x00000012083c0981 */ /* 0x0002a2000c1e1500 */
[C---:B------:R-:W-:Y:S01]  /*12d0*/  ISETP.GT.AND P0, PT, R40.reuse, 0x5, PT ;  /* 0x000000052800780c */ /* 0x040fe20003f04270 */
[--C-:B------:R-:W-:Y:S02]  /*12e0*/  IMAD.WIDE R6, R55, 0x2, R2.reuse ;  /* 0x0000000237067825 */ /* 0x100fe400078e0202 */
[----:B------:R-:W3:Y:S01]  /*12f0*/  @P2 LDG.E.U16 R58, desc[UR18][R4.64] ;  /* 0x00000012043a2981 */ /* 0x000ee2000c1e1500 */
[----:B------:R-:W-:Y:S01]  /*1300*/  ISETP.GT.AND P2, PT, R40, 0x7, PT ;  /* 0x000000072800780c */ /* 0x000fe20003f44270 */
[----:B------:R-:W-:Y:S01]  /*1310*/  IMAD.WIDE R12, R57, 0x2, R2 ;  /* 0x00000002390c7825 */ /* 0x000fe200078e0202 */
[----:B------:R-:W-:Y:S01]  /*1320*/  PRMT R189, RZ, 0x7610, R189 ;  /* 0x00007610ffbd7816 */ /* 0x000fe200000000bd */
[----:B------:R4:W5:Y:S01]  /*1330*/  @P1 LDG.E.U16 R187, desc[UR18][R6.64] ;  /* 0x0000001206bb1981 */ /* 0x000962000c1e1500 */
[----:B------:R-:W-:Y:S01]  /*1340*/  PRMT R193, RZ, 0x7610, R193 ;  /* 0x00007610ffc17816 */ /* 0x000fe200000000c1 */
[----:B-1----:R-:W-:Y:S01]  /*1350*/  IMAD.WIDE R8, R175, 0x2, R2 ;  /* 0x00000002af087825 */ /* 0x002fe200078e0202 */
[----:B------:R-:W-:-:S02]  /*1360*/  PRMT R183, RZ, 0x7610, R183 ;  /* 0x00007610ffb77816 */ /* 0x000fc400000000b7 */
[C---:B------:R-:W-:Y:S01]  /*1370*/  ISETP.GT.AND P1, PT, R40.reuse, 0x6, PT ;  /* 0x000000062800780c */ /* 0x040fe20003f24270 */
[----:B------:R1:W3:Y:S01]  /*1380*/  @P0 LDG.E.U16 R189, desc[UR18][R12.64] ;  /* 0x000000120cbd0981 */ /* 0x0002e2000c1e1500 */
[C---:B------:R-:W-:Y:S01]  /*1390*/  ISETP.GT.AND P4, PT, R40.reuse, 0x9, PT ;  /* 0x000000092800780c */ /* 0x040fe20003f84270 */
[--C-:B----4-:R-:W-:Y:S02]  /*13a0*/  IMAD.WIDE R6, R173, 0x2, R2.reuse ;  /* 0x00000002ad067825 */ /* 0x110fe400078e0202 */
[----:B------:R4:W3:Y:S01]  /*13b0*/  @P2 LDG.E.U16 R193, desc[UR18][R8.64] ;  /* 0x0000001208c12981 */ /* 0x0008e2000c1e1500 */
[C---:B------:R-:W-:Y:S02]  /*13c0*/  ISETP.GT.AND P0, PT, R40.reuse, 0xa, PT ;  /* 0x0000000a2800780c */ /* 0x040fe40003f04270 */
[C---:B------:R-:W-:Y:S01]  /*13d0*/  ISETP.GT.AND P2, PT, R40.reuse, 0xc, PT ;  /* 0x0000000c2800780c */ /* 0x040fe20003f44270 */
[----:B------:R0:W2:Y:S01]  /*13e0*/  @P3 LDG.E.U16 R183, desc[UR18][R6.64] ;  /* 0x0000001206b73981 */ /* 0x0000a2000c1e1500 */
[----:B------:R-:W-:Y:S01]  /*13f0*/  ISETP.GT.AND P3, PT, R40, 0xd, PT ;  /* 0x0000000d2800780c */ /* 0x000fe20003f64270 */
[----:B------:R-:W-:Y:S01]  /*1400*/  IMAD.WIDE R10, R177, 0x2, R2 ;  /* 0x00000002b10a7825 */ /* 0x000fe200078e0202 */
[----:B------:R-:W-:-:S02]  /*1410*/  PRMT R185, RZ, 0x7610, R185 ;  /* 0x00007610ffb97816 */ /* 0x000fc400000000b9 */
[----:B------:R-:W-:Y:S01]  /*1420*/  PRMT R195, RZ, 0x7610, R195 ;  /* 0x00007610ffc37816 */ /* 0x000fe200000000c3 */
[----:B------:R-:W-:Y:S01]  /*1430*/  IMAD.WIDE R4, R171, 0x2, R2 ;  /* 0x00000002ab047825 */ /* 0x000fe200078e0202 */
[----:B------:R-:W-:Y:S02]  /*1440*/  PRMT R56, RZ, 0x7610, R56 ;  /* 0x00007610ff387816 */ /* 0x000fe40000000038 */
[----:B------:R0:W3:Y:S01]  /*1450*/  @P1 LDG.E.U16 R185, desc[UR18][R10.64] ;  /* 0x000000120ab91981 */ /* 0x0000e2000c1e1500 */
[----:B------:R-:W-:Y:S01]  /*1460*/  PRMT R62, RZ, 0x7610, R62 ;  /* 0x00007610ff3e7816 */ /* 0x000fe2000000003e */
[----:B-1----:R-:W-:Y:S01]  /*1470*/  IMAD.WIDE R12, R169, 0x2, R2 ;  /* 0x00000002a90c7825 */ /* 0x002fe200078e0202 */
[----:B------:R-:W-:Y:S01]  /*1480*/  PRMT R181, RZ, 0x7610, R181 ;  /* 0x00007610ffb57816 */ /* 0x000fe200000000b5 */
[----:B------:R1:W5:Y:S01]  /*1490*/  @P4 LDG.E.U16 R195, desc[UR18][R4.64] ;  /* 0x0000001204c34981 */ /* 0x000362000c1e1500 */
[C---:B------:R-:W-:Y:S01]  /*14a0*/  ISETP.GT.AND P1, PT, R40.reuse, 0xb, PT ;  /* 0x0000000b2800780c */ /* 0x040fe20003f24270 */
[--C-:B----4-:R-:W-:Y:S01]  /*14b0*/  IMAD.WIDE R8, R165, 0x2, R2.reuse ;  /* 0x00000002a5087825 */ /* 0x110fe200078e0202 */
[C---:B------:R-:W-:Y:S01]  /*14c0*/  ISETP.GT.AND P4, PT, R40.reuse, 0xe, PT ;  /* 0x0000000e2800780c */ /* 0x040fe20003f84270 */
[----:B------:R4:W3:Y:S02]  /*14d0*/  @P0 LDG.E.U16 R56, desc[UR18][R12.64] ;  /* 0x000000120c380981 */ /* 0x0008e4000c1e1500 */
[----:B0-----:R-:W-:Y:S01]  /*14e0*/  IMAD.WIDE R6, R163, 0x2, R2 ;  /* 0x00000002a3067825 */ /* 0x001fe200078e0202 */
[C---:B------:R-:W-:Y:S01]  /*14f0*/  ISETP.GT.AND P0, PT, R40.reuse, 0xf, PT ;  /* 0x0000000f2800780c */ /* 0x040fe20003f04270 */
[----:B------:R0:W3:Y:S01]  /*1500*/  @P2 LDG.E.U16 R62, desc[UR18][R8.64] ;  /* 0x00000012083e2981 */ /* 0x0000e2000c1e1500 */
[----:B------:R-:W-:-:S03]  /*1510*/  ISETP.GT.AND P2, PT, R40, 0x11, PT ;  /* 0x000000112800780c */ /* 0x000fc60003f44270 */
[----:B------:R0:W3:Y:S01]  /*1520*/  @P3 LDG.E.U16 R181, desc[UR18][R6.64] ;  /* 0x0000001206b53981 */ /* 0x0000e2000c1e1500 */
[C---:B------:R-:W-:Y:S01]  /*1530*/  ISETP.GT.AND P3, PT, R40.reuse, 0x12, PT ;  /* 0x000000122800780c */ /* 0x040fe20003f64270 */
[----:B------:R-:W-:Y:S01]  /*1540*/  IMAD.WIDE R10, R167, 0x2, R2 ;  /* 0x00000002a70a7825 */ /* 0x000fe200078e0202 */
[----:B------:R-:W-:Y:S02]  /*1550*/  PRMT R179, RZ, 0x7610, R179 ;  /* 0x00007610ffb37816 */ /* 0x000fe400000000b3 */
[----:B------:R-:W-:Y:S01]  /*1560*/  PRMT R191, RZ, 0x7610, R191 ;  /* 0x00007610ffbf7816 */ /* 0x000fe200000000bf */
[----:B-1----:R-:W-:Y:S01]  /*1570*/  IMAD.WIDE R4, R161, 0x2, R2 ;  /* 0x00000002a1047825 */ /* 0x002fe200078e0202 */
[----:B------:R-:W-:Y:S02]  /*1580*/  PRMT R199, RZ, 0x7610, R199 ;  /* 0x00007610ffc77816 */ /* 0x000fe400000000c7 */
[----:B------:R1:W3:Y:S01]  /*1590*/  @P1 LDG.E.U16 R179, desc[UR18][R10.64] ;  /* 0x000000120ab31981 */ /* 0x0002e2000c1e1500 */
[----:B------:R-:W-:Y:S01]  /*15a0*/  PRMT R203, RZ, 0x7610, R203 ;  /* 0x00007610ffcb7816 */ /* 0x000fe200000000cb */
[----:B----4-:R-:W-:Y:S01]  /*15b0*/  IMAD.WIDE R12, R159, 0x2, R2 ;  /* 0x000000029f0c7825 */ /* 0x010fe200078e0202 */
[----:B------:R-:W-:Y:S01]  /*15c0*/  PRMT R64, RZ, 0x7610, R64 ;  /* 0x00007610ff407816 */ /* 0x000fe20000000040 */
[----:B------:R4:W3:Y:S01]  /*15d0*/  @P4 LDG.E.U16 R191, desc[UR18][R4.64] ;  /* 0x0000001204bf4981 */ /* 0x0008e2000c1e1500 */
[C---:B------:R-:W-:Y:S01]  /*15e0*/  ISETP.GT.AND P1, PT, R40.reuse, 0x10, PT ;  /* 0x000000102800780c */ /* 0x040fe20003f24270 */
[--C-:B0-----:R-:W-:Y:S01]  /*15f0*/  IMAD.WIDE R8, R155, 0x2, R2.reuse ;  /* 0x000000029b087825 */ /* 0x101fe200078e0202 */
[C---:B------:R-:W-:Y:S01]  /*1600*/  ISETP.GT.AND P4, PT, R40.reuse, 0x13, PT ;  /* 0x000000132800780c */ /* 0x040fe20003f84270 */
[----:B------:R0:W3:Y:S02]  /*1610*/  @P0 LDG.E.U16 R199, desc[UR18][R12.64] ;  /* 0x000000120cc70981 */ /* 0x0000e4000c1e1500 */
[----:B------:R-:W-:Y:S01]  /*1620*/  IMAD.WIDE R6, R153, 0x2, R2 ;  /* 0x0000000299067825 */ /* 0x000fe200078e0202 */
[C---:B------:R-:W-:Y:S01]  /*1630*/  ISETP.GT.AND P0, PT, R40.reuse, 0x14, PT ;  /* 0x000000142800780c */ /* 0x040fe20003f04270 */
[----:B------:R0:W3:Y:S01]  /*1640*/  @P2 LDG.E.U16 R203, desc[UR18][R8.64] ;  /* 0x0000001208cb2981 */ /* 0x0000e2000c1e1500 */
[----:B------:R-:W-:-:S03]  /*1650*/  ISETP.GT.AND P2, PT, R40, 0x16, PT ;  /* 0x000000162800780c */ /* 0x000fc60003f44270 */
[----:B------:R0:W3:Y:S01]  /*1660*/  @P3 LDG.E.U16 R64, desc[UR18][R6.64] ;  /* 0x0000001206403981 */ /* 0x0000e2000c1e1500 */
[C---:B------:R-:W-:Y:S01]  /*1670*/  ISETP.GT.AND P3, PT, R40.reuse, 0x17, PT ;  /* 0x000000172800780c */ /* 0x040fe20003f64270 */
[----:B-1----:R-:W-:Y:S01]  /*1680*/  IMAD.WIDE R10, R157, 0x2, R2 ;  /* 0x000000029d0a7825 */ /* 0x002fe200078e0202 */
[----:B------:R-:W-:Y:S02]  /*1690*/  PRMT R197, RZ, 0x7610, R197 ;  /* 0x00007610ffc57816 */ /* 0x000fe400000000c5 */
[----:B------:R-:W-:Y:S01]  /*16a0*/  PRMT R201, RZ, 0x7610, R201 ;  /* 0x00007610ffc97816 */ /* 0x000fe200000000c9 */
[----:B----4-:R-:W-:Y:S01]  /*16b0*/  IMAD.WIDE R4, R151, 0x2, R2 ;  /* 0x0000000297047825 */ /* 0x010fe200078e0202 */
[----:B------:R-:W-:Y:S02]  /*16c0*/  PRMT R66, RZ, 0x7610, R66 ;  /* 0x00007610ff427816 */ /* 0x000fe40000000042 */
[----:B------:R1:W4:Y:S01]  /*16d0*/  @P1 LDG.E.U16 R197, desc[UR18][R10.64] ;  /* 0x000000120ac51981 */ /* 0x000322000c1e1500 */
[----:B------:R-:W-:Y:S01]  /*16e0*/  PRMT R209, RZ, 0x7610, R209 ;  /* 0x00007610ffd17816 */ /* 0x000fe200000000d1 */
[----:B0-----:R-:W-:Y:S01]  /*16f0*/  IMAD.WIDE R12, R149, 0x2, R2 ;  /* 0x00000002950c7825 */ /* 0x001fe200078e0202 */
[----:B------:R-:W-:Y:S01]  /*1700*/  PRMT R207, RZ, 0x7610, R207 ;  /* 0x00007610ffcf7816 */ /* 0x000fe200000000cf */
[----:B------:R0:W3:Y:S01]  /*1710*/  @P4 LDG.E.U16 R201, desc[UR18][R4.64] ;  /* 0x0000001204c94981 */ /* 0x0000e2000c1e1500 */
[C---:B------:R-:W-:Y:S01]  /*1720*/  ISETP.GT.AND P1, PT, R40.reuse, 0x15, PT ;  /* 0x000000152800780c */ /* 0x040fe20003f24270 */
[--C-:B------:R-:W-:Y:S01]  /*1730*/  IMAD.WIDE R8, R145, 0x2, R2.reuse ;  /* 0x0000000291087825 */ /* 0x100fe200078e0202 */
[C---:B------:R-:W-:Y:S01]  /*1740*/  ISETP.GT.AND P4, PT, R40.reuse, 0x18, PT ;  /* 0x000000182800780c */ /* 0x040fe20003f84270 */
[----:B------:R-:W3:Y:S02]  /*1750*/  @P0 LDG.E.U16 R66, desc[UR18][R12.64] ;  /* 0x000000120c420981 */ /* 0x000ee4000c1e1500 */
[----:B------:R-:W-:Y:S01]  /*1760*/  IMAD.WIDE R6, R143, 0x2, R2 ;  /* 0x000000028f067825 */ /* 0x000fe200078e0202 */
[C---:B------:R-:W-:Y:S01]  /*1770*/  ISETP.GT.AND P0, PT, R40.reuse, 0x19, PT ;  /* 0x000000192800780c */ /* 0x040fe20003f04270 */
[----:B------:R0:W3:Y:S01]  /*1780*/  @P2 LDG.E.U16 R209, desc[UR18][R8.64] ;  /* 0x0000001208d12981 */ /* 0x0000e2000c1e1500 */
[----:B------:R-:W-:-:S03]  /*1790*/  ISETP.GT.AND P2, PT, R40, 0x1b, PT ;  /* 0x0000001b2800780c */ /* 0x000fc60003f44270 */
[----:B------:R-:W3:Y:S01]  /*17a0*/  @P3 LDG.E.U16 R207, desc[UR18][R6.64] ;  /* 0x0000001206cf3981 */ /* 0x000ee2000c1e1500 */
[C---:B------:R-:W-:Y:S01]  /*17b0*/  ISETP.GT.AND P3, PT, R40.reuse, 0x1c, PT ;  /* 0x0000001c2800780c */ /* 0x040fe20003f64270 */
[----:B-1----:R-:W-:Y:S01]  /*17c0*/  IMAD.WIDE R10, R147, 0x2, R2 ;  /* 0x00000002930a7825 */ /* 0x002fe200078e0202 */
[----:B------:R-:W-:Y:S02]  /*17d0*/  PRMT R211, RZ, 0x7610, R211 ;  /* 0x00007610ffd37816 */ /* 0x000fe400000000d3 */
[----:B------:R-:W-:Y:S01]  /*17e0*/  PRMT R205, RZ, 0x7610, R205 ;  /* 0x00007610ffcd7816 */ /* 0x000fe200000000cd */
[----:B0-----:R-:W-:Y:S01]  /*17f0*/  IMAD.WIDE R4, R141, 0x2, R2 ;  /* 0x000000028d047825 */ /* 0x001fe200078e0202 */
[----:B------:R-:W-:Y:S02]  /*1800*/  PRMT R217, RZ, 0x7610, R217 ;  /* 0x00007610ffd97816 */ /* 0x000fe400000000d9 */
[----:B------:R0:W3:Y:S01]  /*1810*/  @P1 LDG.E.U16 R211, desc[UR18][R10.64] ;  /* 0x000000120ad31981 */ /* 0x0000e2000c1e1500 */
[----:B------:R-:W-:Y:S01]  /*1820*/  PRMT R215, RZ, 0x7610, R215 ;  /* 0x00007610ffd77816 */ /* 0x000fe200000000d7 */
[----:B------:R-:W-:Y:S01]  /*1830*/  IMAD.WIDE R8, R135, 0x2, R2 ;  /* 0x0000000287087825 */ /* 0x000fe200078e0202 */
[----:B------:R-:W-:Y:S01]  /*1840*/  PRMT R68, RZ, 0x7610, R68 ;  /* 0x00007610ff447816 */ /* 0x000fe20000000044 */
[----:B------:R1:W5:Y:S01]  /*1850*/  @P4 LDG.E.U16 R205, desc[UR18][R4.64] ;  /* 0x0000001204cd4981 */ /* 0x000362000c1e1500 */
[----:B------:R-:W-:-:S03]  /*1860*/  ISETP.GT.AND P1, PT, R40, 0x1a, PT ;  /* 0x0000001a2800780c */ /* 0x000fc60003f24270 */
[----:B------:R1:W3:Y:S01]  /*1870*/  @P2 LDG.E.U16 R215, desc[UR18][R8.64] ;  /* 0x0000001208d72981 */ /* 0x0002e2000c1e1500 */
[----:B0-----:R-:W-:-:S04]  /*1880*/  IMAD.WIDE R10, R133, 0x2, R2 ;  /* 0x00000002850a7825 */ /* 0x001fc800078e0202 */
[--C-:B-1----:R-:W-:Y:S01]  /*1890*/  IMAD.WIDE R4, R139, 0x2, R2.reuse ;  /* 0x000000028b047825 */ /* 0x102fe200078e0202 */
[----:B------:R-:W3:Y:S01]  /*18a0*/  @P3 LDG.E.U16 R68, desc[UR18][R10.64] ;  /* 0x000000120a443981 */ /* 0x000ee2000c1e1500 */
[C---:B------:R-:W-:Y:S02]  /*18b0*/  ISETP.GT.AND P2, PT, R40.reuse, 0x20, PT ;  /* 0x000000202800780c */ /* 0x040fe40003f44270 */
[C---:B------:R-:W-:Y:S01]  /*18c0*/  ISETP.GT.AND P3, PT, R40.reuse, 0x21, PT ;  /* 0x000000212800780c */ /* 0x040fe20003f64270 */
[----:B------:R0:W3:Y:S01]  /*18d0*/  @P0 LDG.E.U16 R217, desc[UR18][R4.64] ;  /* 0x0000001204d90981 */ /* 0x0000e2000c1e1500 */
[C---:B------:R-:W-:Y:S01]  /*18e0*/  ISETP.GT.AND P0, PT, R40.reuse, 0x1e, PT ;  /* 0x0000001e2800780c */ /* 0x040fe20003f04270 */
[----:B------:R-:W-:Y:S01]  /*18f0*/  IMAD.WIDE R6, R137, 0x2, R2 ;  /* 0x0000000289067825 */ /* 0x000fe200078e0202 */
[----:B------:R-:W-:Y:S02]  /*1900*/  PRMT R70, RZ, 0x7610, R70 ;  /* 0x00007610ff467816 */ /* 0x000fe40000000046 */
[----:B------:R-:W-:Y:S01]  /*1910*/  ISETP.GT.AND P4, PT, R40, 0x1d, PT ;  /* 0x0000001d2800780c */ /* 0x000fe20003f84270 */
[----:B------:R-:W-:Y:S01]  /*1920*/  IMAD.WIDE R8, R125, 0x2, R2 ;  /* 0x000000027d087825 */ /* 0x000fe200078e0202 */
[----:B------:R-:W-:-:S02]  /*1930*/  PRMT R223, RZ, 0x7610, R223 ;  /* 0x00007610ffdf7816 */ /* 0x000fc400000000df */
[----:B------:R1:W3:Y:S01]  /*1940*/  @P1 LDG.E.U16 R70, desc[UR18][R6.64] ;  /* 0x0000001206461981 */ /* 0x0002e2000c1e1500 */
[----:B------:R-:W-:Y:S01]  /*1950*/  PRMT R219, RZ, 0x7610, R219 ;  /* 0x00007610ffdb7816 */ /* 0x000fe200000000db */
[----:B0-----:R-:W-:Y:S01]  /*1960*/  IMAD.WIDE R4, R129, 0x2, R2 ;  /* 0x0000000281047825 */ /* 0x001fe200078e0202 */
[----:B------:R-:W-:Y:S02]  /*1970*/  PRMT R225, RZ, 0x7610, R225 ;  /* 0x00007610ffe17816 */ /* 0x000fe400000000e1 */
[C---:B------:R-:W-:Y:S01]  /*1980*/  ISETP.GT.AND P1, PT, R40.reuse, 0x1f, PT ;  /* 0x0000001f2800780c */ /* 0x040fe20003f24270 */
[----:B------:R-:W-:Y:S01]  /*1990*/  IMAD.WIDE R10, R123, 0x2, R2 ;  /* 0x000000027b0a7825 */ /* 0x000fe200078e0202 */
[----:B------:R-:W-:Y:S01]  /*19a0*/  PRMT R213, RZ, 0x7610, R213 ;  /* 0x00007610ffd57816 */ /* 0x000fe200000000d5 */
[----:B------:R0:W3:Y:S01]  /*19b0*/  @P0 LDG.E.U16 R223, desc[UR18][R4.64] ;  /* 0x0000001204df0981 */ /* 0x0000e2000c1e1500 */
[----:B------:R-:W-:Y:S01]  /*19c0*/  ISETP.GT.AND P0, PT, R40, 0x23, PT ;  /* 0x000000232800780c */ /* 0x000fe20003f04270 */
[----:B------:R-:W-:-:S02]  /*19d0*/  IMAD.WIDE R12, R131, 0x2, R2 ;  /* 0x00000002830c7825 */ /* 0x000fc400078e0202 */
[----:B------:R0:W3:Y:S01]  /*19e0*/  @P2 LDG.E.U16 R219, desc[UR18][R8.64] ;  /* 0x0000001208db2981 */ /* 0x0000e2000c1e1500 */
[----:B------:R-:W-:-:S03]  /*19f0*/  ISETP.GT.AND P2, PT, R40, 0x25, PT ;  /* 0x000000252800780c */ /* 0x000fc60003f44270 */
[----:B------:R0:W3:Y:S01]  /*1a00*/  @P3 LDG.E.U16 R225, desc[UR18][R10.64] ;  /* 0x000000120ae13981 */ /* 0x0000e2000c1e1500 */
[C---:B------:R-:W-:Y:S01]  /*1a10*/  ISETP.GT.AND P3, PT, R40.reuse, 0x26, PT ;  /* 0x000000262800780c */ /* 0x040fe20003f64270 */
[----:B-1----:R-:W-:Y:S01]  /*1a20*/  IMAD.WIDE R6, R127, 0x2, R2 ;  /* 0x000000027f067825 */ /* 0x002fe200078e0202 */
[----:B------:R-:W-:Y:S01]  /*1a30*/  PRMT R221, RZ, 0x7610, R221 ;  /* 0x00007610ffdd7816 */ /* 0x000fe200000000dd */
[----:B------:R1:W3:Y:S01]  /*1a40*/  @P4 LDG.E.U16 R213, desc[UR18][R12.64] ;  /* 0x000000120cd54981 */ /* 0x0002e2000c1e1500 */
[C---:B------:R-:W-:Y:S01]  /*1a50*/  ISETP.GT.AND P4, PT, R40.reuse, 0x22, PT ;  /* 0x000000222800780c */ /* 0x040fe20003f84270 */
[----:B0-----:R-:W-:Y:S01]  /*1a60*/  IMAD.WIDE R4, R119, 0x2, R2 ;  /* 0x0000000277047825 */ /* 0x001fe200078e0202 */
[----:B------:R-:W-:Y:S02]  /*1a70*/  PRMT R231, RZ, 0x7610, R231 ;  /* 0x00007610ffe77816 */ /* 0x000fe400000000e7 */
[----:B------:R0:W3:Y:S01]  /*1a80*/  @P1 LDG.E.U16 R221, desc[UR18][R6.64] ;  /* 0x0000001206dd1981 */ /* 0x0000e2000c1e1500 */
[----:B------:R-:W-:Y:S01]  /*1a90*/  PRMT R233, RZ, 0x7610, R233 ;  /* 0x00007610ffe97816 */ /* 0x000fe200000000e9 */
[----:B------:R-:W-:Y:S01]  /*1aa0*/  IMAD.WIDE R8, R115, 0x2, R2 ;  /* 0x0000000273087825 */ /* 0x000fe200078e0202 */
[----:B------:R-:W-:Y:S01]  /*1ab0*/  PRMT R235, RZ, 0x7610, R235 ;  /* 0x00007610ffeb7816 */ /* 0x000fe200000000eb */
[----:B------:R0:W3:Y:S01]  /*1ac0*/  @P0 LDG.E.U16 R231, desc[UR18][R4.64] ;  /* 0x0000001204e70981 */ /* 0x0000e2000c1e1500 */
[C---:B------:R-:W-:Y:S01]  /*1ad0*/  ISETP.GT.AND P1, PT, R40.reuse, 0x24, PT ;  /* 0x000000242800780c */ /* 0x040fe20003f24270 */
[----:B------:R-:W-:Y:S01]  /*1ae0*/  IMAD.WIDE R10, R113, 0x2, R2 ;  /* 0x00000002710a7825 */ /* 0x000fe200078e0202 */
[----:B------:R-:W-:Y:S01]  /*1af0*/  PRMT R72, RZ, 0x7610, R72 ;  /* 0x00007610ff487816 */ /* 0x000fe20000000048 */
[----:B------:R0:W3:Y:S01]  /*1b00*/  @P2 LDG.E.U16 R233, desc[UR18][R8.64] ;  /* 0x0000001208e92981 */ /* 0x0000e2000c1e1500 */
[C---:B------:R-:W-:Y:S01]  /*1b10*/  ISETP.GT.AND P0, PT, R40.reuse, 0x28, PT ;  /* 0x000000282800780c */ /* 0x040fe20003f04270 */
[--C-:B-1----:R-:W-:Y:S01]  /*1b20*/  IMAD.WIDE R12, R121, 0x2, R2.reuse ;  /* 0x00000002790c7825 */ /* 0x102fe200078e0202 */
[C---:B------:R-:W-:Y:S01]  /*1b30*/  ISETP.GT.AND P2, PT, R40.reuse, 0x2a, PT ;  /* 0x0000002a2800780c */ /* 0x040fe20003f44270 */
[----:B------:R1:W3:Y:S01]  /*1b40*/  @P3 LDG.E.U16 R235, desc[UR18][R10.64] ;  /* 0x000000120aeb3981 */ /* 0x0002e2000c1e1500 */
[C---:B------:R-:W-:Y:S01]  /*1b50*/  ISETP.GT.AND P3, PT, R40.reuse, 0x2b, PT ;  /* 0x0000002b2800780c */ /* 0x040fe20003f64270 */
[----:B0-----:R-:W-:Y:S01]  /*1b60*/  IMAD.WIDE R6, R117, 0x2, R2 ;  /* 0x0000000275067825 */ /* 0x001fe200078e0202 */
[----:B------:R-:W-:Y:S01]  /*1b70*/  PRMT R74, RZ, 0x7610, R74 ;  /* 0x00007610ff4a7816 */ /* 0x000fe2000000004a */
[----:B------:R0:W3:Y:S01]  /*1b80*/  @P4 LDG.E.U16 R72, desc[UR18][R12.64] ;  /* 0x000000120c484981 */ /* 0x0000e2000c1e1500 */
[----:B------:R-:W-:Y:S01]  /*1b90*/  ISETP.GT.AND P4, PT, R40, 0x27, PT ;  /* 0x000000272800780c */ /* 0x000fe20003f84270 */
[----:B------:R-:W-:Y:S01]  /*1ba0*/  IMAD.WIDE R4, R109, 0x2, R2 ;  /* 0x000000026d047825 */ /* 0x000fe200078e0202 */
[----:B------:R-:W-:-:S02]  /*1bb0*/  PRMT R239, RZ, 0x7610, R239 ;  /* 0x00007610ffef7816 */ /* 0x000fc400000000ef */
[----:B------:R0:W3:Y:S01]  /*1bc0*/  @P1 LDG.E.U16 R74, desc[UR18][R6.64] ;  /* 0x00000012064a1981 */ /* 0x0000e2000c1e1500 */
[----:B------:R-:W-:Y:S01]  /*1bd0*/  PRMT R76, RZ, 0x7610, R76 ;  /* 0x00007610ff4c7816 */ /* 0x000fe2000000004c */
[----:B------:R-:W-:Y:S01]  /*1be0*/  IMAD.WIDE R8, R105, 0x2, R2 ;  /* 0x0000000269087825 */ /* 0x000fe200078e0202 */
[----:B------:R-:W-:Y:S01]  /*1bf0*/  PRMT R243, RZ, 0x7610, R243 ;  /* 0x00007610fff37816 */ /* 0x000fe200000000f3 */
[----:B------:R0:W3:Y:S01]  /*1c00*/  @P0 LDG.E.U16 R239, desc[UR18][R4.64] ;  /* 0x0000001204ef0981 */ /* 0x0000e2000c1e1500 */
[C---:B------:R-:W-:Y:S01]  /*1c10*/  ISETP.GT.AND P1, PT, R40.reuse, 0x29, PT ;  /* 0x000000292800780c */ /* 0x040fe20003f24270 */
[----:B-1----:R-:W-:Y:S01]  /*1c20*/  IMAD.WIDE R10, R103, 0x2, R2 ;  /* 0x00000002670a7825 */ /* 0x002fe200078e0202 */
[----:B------:R-:W-:Y:S01]  /*1c30*/  PRMT R237, RZ, 0x7610, R237 ;  /* 0x00007610ffed7816 */ /* 0x000fe200000000ed */
[----:B------:R-:W3:Y:S01]  /*1c40*/  @P2 LDG.E.U16 R76, desc[UR18][R8.64] ;  /* 0x00000012084c2981 */ /* 0x000ee2000c1e1500 */
[C---:B------:R-:W-:Y:S01]  /*1c50*/  ISETP.GT.AND P0, PT, R40.reuse, 0x2d, PT ;  /* 0x0000002d2800780c */ /* 0x040fe20003f04270 */
[--C-:B0-----:R-:W-:Y:S01]  /*1c60*/  IMAD.WIDE R12, R111, 0x2, R2.reuse ;  /* 0x000000026f0c7825 */ /* 0x101fe200078e0202 */
[C---:B------:R-:W-:Y:S01]  /*1c70*/  ISETP.GT.AND P2, PT, R40.reuse, 0x2e, PT ;  /* 0x0000002e2800780c */ /* 0x040fe20003f44270 */
[----:B------:R-:W3:Y:S01]  /*1c80*/  @P3 LDG.E.U16 R243, desc[UR18][R10.64] ;  /* 0x000000120af33981 */ /* 0x000ee2000c1e1500 */
[C---:B------:R-:W-:Y:S01]  /*1c90*/  ISETP.GT.AND P3, PT, R40.reuse, 0x2f, PT ;  /* 0x0000002f2800780c */ /* 0x040fe20003f64270 */
[----:B------:R-:W-:Y:S01]  /*1ca0*/  IMAD.WIDE R6, R107, 0x2, R2 ;  /* 0x000000026b067825 */ /* 0x000fe200078e0202 */
[----:B------:R-:W-:Y:S01]  /*1cb0*/  PRMT R241, RZ, 0x7610, R241 ;  /* 0x00007610fff17816 */ /* 0x000fe200000000f1 */
[----:B------:R-:W3:Y:S01]  /*1cc0*/  @P4 LDG.E.U16 R237, desc[UR18][R12.64] ;  /* 0x000000120ced4981 */ /* 0x000ee2000c1e1500 */
[----:B------:R-:W-:Y:S01]  /*1cd0*/  ISETP.GT.AND P4, PT, R40, 0x2c, PT ;  /* 0x0000002c2800780c */ /* 0x000fe20003f84270 */
[----:B------:R-:W-:Y:S01]  /*1ce0*/  IMAD.WIDE R14, R99, 0x2, R2 ;  /* 0x00000002630e7825 */ /* 0x000fe200078e0202 */
[----:B------:R-:W-:-:S02]  /*1cf0*/  PRMT R245, RZ, 0x7610, R245 ;  /* 0x00007610fff57816 */ /* 0x000fc400000000f5 */
[----:B------:R0:W3:Y:S01]  /*1d00*/  @P1 LDG.E.U16 R241, desc[UR18][R6.64] ;  /* 0x0000001206f11981 */ /* 0x0000e2000c1e1500 */
[----:B------:R-:W-:Y:S01]  /*1d10*/  PRMT R247, RZ, 0x7610, R247 ;  /* 0x00007610fff77816 */ /* 0x000fe200000000f7 */
[----:B------:R-:W-:Y:S01]  /*1d20*/  IMAD.WIDE R4, R97, 0x2, R2 ;  /* 0x0000000261047825 */ /* 0x000fe200078e0202 */
[----:B------:R-:W-:Y:S01]  /*1d30*/  PRMT R249, RZ, 0x7610, R249 ;  /* 0x00007610fff97816 */ /* 0x000fe200000000f9 */
[----:B------:R-:W3:Y:S01]  /*1d40*/  @P0 LDG.E.U16 R245, desc[UR18][R14.64] ;  /* 0x000000120ef50981 */ /* 0x000ee2000c1e1500 */
[----:B------:R-:W-:Y:S01]  /*1d50*/  PRMT R78, RZ, 0x7610, R78 ;  /* 0x00007610ff4e7816 */ /* 0x000fe2000000004e */
[--C-:B0-----:R-:W-:Y:S02]  /*1d60*/  IMAD.WIDE R6, R95, 0x2, R2.reuse ;  /* 0x000000025f067825 */ /* 0x101fe400078e0202 */
[----:B------:R0:W3:Y:S01]  /*1d70*/  @P2 LDG.E.U16 R247, desc[UR18][R4.64] ;  /* 0x0000001204f72981 */ /* 0x0000e2000c1e1500 */
[----:B------:R-:W-:Y:S01]  /*1d80*/  ISETP.GT.AND P0, PT, R40, RZ, PT ;  /* 0x000000ff2800720c */ /* 0x000fe20003f04270 */
[----:B------:R-:W-:-:S02]  /*1d90*/  IMAD.WIDE R12, R101, 0x2, R2 ;  /* 0x00000002650c7825 */ /* 0x000fc400078e0202 */
[----:B------:R-:W3:Y:S01]  /*1da0*/  @P3 LDG.E.U16 R249, desc[UR18][R6.64] ;  /* 0x0000001206f93981 */ /* 0x000ee2000c1e1500 */
[C---:B------:R-:W-:Y:S02]  /*1db0*/  ISETP.GT.AND P1, PT, R40.reuse, 0x38, PT ;  /* 0x000000382800780c */ /* 0x040fe40003f24270 */
[C---:B------:R-:W-:Y:S01]  /*1dc0*/  ISETP.GT.AND P2, PT, R40.reuse, 0x1, PT ;  /* 0x000000012800780c */ /* 0x040fe20003f44270 */
[----:B------:R1:W3:Y:S01]  /*1dd0*/  @P4 LDG.E.U16 R78, desc[UR18][R12.64] ;  /* 0x000000120c4e4981 */ /* 0x0002e2000c1e1500 */
[----:B------:R-:W-:Y:S01]  /*1de0*/  ISETP.GT.AND P3, PT, R40, 0x31, PT ;  /* 0x000000312800780c */ /* 0x000fe20003f64270 */
[----:B------:R-:W-:Y:S01]  /*1df0*/  IMAD.WIDE R10, R77, 0x2, R2 ;  /* 0x000000024d0a7825 */ /* 0x000fe200078e0202 */
[----:B------:R-:W-:Y:S02]  /*1e00*/  PRMT R94, RZ, 0x7610, R94 ;  /* 0x00007610ff5e7816 */ /* 0x000fe4000000005e */
[----:B------:R-:W-:Y:S01]  /*1e10*/  PRMT R227, RZ, 0x7610, R227 ;  /* 0x00007610ffe37816 */ /* 0x000fe200000000e3 */
[----:B0-----:R-:W-:Y:S01]  /*1e20*/  IMAD.WIDE R4, R91, 0x2, R2 ;  /* 0x000000025b047825 */ /* 0x001fe200078e0202 */
[----:B------:R-:W-:-:S03]  /*1e30*/  PRMT R229, RZ, 0x7610, R229 ;  /* 0x00007610ffe57816 */ /* 0x000fc600000000e5 */
[----:B-1----:R-:W-:Y:S01]  /*1e40*/  IMAD.WIDE R12, R80, 0x2, R2 ;  /* 0x00000002500c7825 */ /* 0x002fe200078e0202 */
[----:B------:R-:W-:Y:S01]  /*1e50*/  PRMT R80, RZ, 0x7610, R80 ;  /* 0x00007610ff507816 */ /* 0x000fe20000000050 */
[----:B------:R-:W3:Y:S01]  /*1e60*/  @P0 LDG.E.U16 R227, desc[UR18][R2.64] ;  /* 0x0000001202e30981 */ /* 0x000ee2000c1e1500 */
[C---:B------:R-:W-:Y:S02]  /*1e70*/  ISETP.GT.AND P4, PT, R40.reuse, 0x30, PT ;  /* 0x000000302800780c */ /* 0x040fe40003f84270 */
[C---:B------:R-:W-:Y:S01]  /*1e80*/  ISETP.GT.AND P0, PT, R40.reuse, 0x33, PT ;  /* 0x000000332800780c */ /* 0x040fe20003f04270 */
[----:B------:R0:W3:Y:S01]  /*1e90*/  @P1 LDG.E.U16 R94, desc[UR18][R10.64] ;  /* 0x000000120a5e1981 */ /* 0x0000e2000c1e1500 */
[----:B------:R-:W-:-:S03]  /*1ea0*/  ISETP.GT.AND P1, PT, R40, 0x39, PT ;  /* 0x000000392800780c */ /* 0x000fc60003f24270 */
[----:B------:R1:W3:Y:S01]  /*1eb0*/  @P2 LDG.E.U16 R229, desc[UR18][R12.64] ;  /* 0x000000120ce52981 */ /* 0x0002e2000c1e1500 */
[----:B------:R-:W-:-:S03]  /*1ec0*/  ISETP.GT.AND P2, PT, R40, 0x3a, PT ;  /* 0x0000003a2800780c */ /* 0x000fc60003f44270 */
[----:B------:R-:W3:Y:S01]  /*1ed0*/  @P3 LDG.E.U16 R80, desc[UR18][R4.64] ;  /* 0x0000001204503981 */ /* 0x000ee2000c1e1500 */
[----:B------:R-:W-:Y:S01]  /*1ee0*/  ISETP.GT.AND P3, PT, R40, 0x3b, PT ;  /* 0x0000003b2800780c */ /* 0x000fe20003f64270 */
[----:B------:R-:W-:Y:S01]  /*1ef0*/  IMAD.WIDE R8, R93, 0x2, R2 ;  /* 0x000000025d087825 */ /* 0x000fe200078e0202 */
[----:B------:R-:W-:Y:S02]  /*1f00*/  PRMT R251, RZ, 0x7610, R251 ;  /* 0x00007610fffb7816 */ /* 0x000fe400000000fb */
[----:B------:R-:W-:Y:S01]  /*1f10*/  PRMT R96, RZ, 0x7610, R96 ;  /* 0x00007610ff607816 */ /* 0x000fe20000000060 */
[----:B0-----:R-:W-:Y:S01]  /*1f20*/  IMAD.WIDE R10, R73, 0x2, R2 ;  /* 0x00000002490a7825 */ /* 0x001fe200078e0202 */
[----:B------:R-:W-:Y:S02]  /*1f30*/  PRMT R84, RZ, 0x7610, R84 ;  /* 0x00007610ff547816 */ /* 0x000fe40000000054 */
[----:B------:R0:W3:Y:S01]  /*1f40*/  @P4 LDG.E.U16 R251, desc[UR18][R8.64] ;  /* 0x0000001208fb4981 */ /* 0x0000e2000c1e1500 */
[----:B------:R-:W-:Y:S01]  /*1f50*/  PRMT R98, RZ, 0x7610, R98 ;  /* 0x00007610ff627816 */ /* 0x000fe20000000062 */
[----:B-1----:R-:W-:Y:S01]  /*1f60*/  IMAD.WIDE R12, R87, 0x2, R2 ;  /* 0x00000002570c7825 */ /* 0x002fe200078e0202 */
[----:B------:R-:W-:-:S02]  /*1f70*/  PRMT R100, RZ, 0x7610, R100 ;  /* 0x00007610ff647816 */ /* 0x000fc40000000064 */
[C---:B------:R-:W-:Y:S01]  /*1f80*/  ISETP.GT.AND P4, PT, R40.reuse, 0x32, PT ;  /* 0x000000322800780c */ /* 0x040fe20003f84270 */
[--C-:B------:R-:W-:Y:S01]  /*1f90*/  IMAD.WIDE R14, R71, 0x2, R2.reuse ;  /* 0x00000002470e7825 */ /* 0x100fe200078e0202 */
[----:B------:R-:W3:Y:S03]  /*1fa0*/  @P2 LDG.E.U16 R98, desc[UR18][R10.64] ;  /* 0x000000120a622981 */ /* 0x000ee6000c1e1500 */
[----:B0-----:R-:W-:Y:S01]  /*1fb0*/  IMAD.WIDE R8, R75, 0x2, R2 ;  /* 0x000000024b087825 */ /* 0x001fe200078e0202 */
[----:B------:R-:W3:Y:S01]  /*1fc0*/  @P0 LDG.E.U16 R84, desc[UR18][R12.64] ;  /* 0x000000120c540981 */ /* 0x000ee2000c1e1500 */
[C---:B------:R-:W-:Y:S02]  /*1fd0*/  ISETP.GT.AND P0, PT, R40.reuse, 0x35, PT ;  /* 0x000000352800780c */ /* 0x040fe40003f04270 */
[C---:B------:R-:W-:Y:S01]  /*1fe0*/  ISETP.GT.AND P2, PT, R40.reuse, 0x3c, PT ;  /* 0x0000003c2800780c */ /* 0x040fe20003f44270 */
        /* <DEDUP_REMOVED lines=13> */
[----:B------:R1:W3:Y:S02]  /*20c0*/  @P1 LDG.E.U16 R86, desc[UR18][R8.64] ;  /* 0x0000001208561981 */ /* 0x0002e4000c1e1500 */
[----:B------:R-:W-:-:S04]  /*20d0*/  IMAD.WIDE R12, R67, 0x2, R2 ;  /* 0x00000002430c7825 */ /* 0x000fc800078e0202 */
[----:B0-----:R-:W-:Y:S01]  /*20e0*/  IMAD.WIDE R6, R69, 0x2, R2 ;  /* 0x0000000245067825 */ /* 0x001fe200078e0202 */
[----:B------:R0:W3:Y:S01]  /*20f0*/  @P0 LDG.E.U16 R88, desc[UR18][R4.64] ;  /* 0x0000001204580981 */ /* 0x0000e2000c1e1500 */
[C---:B------:R-:W-:Y:S02]  /*2100*/  ISETP.GT.AND P0, PT, R40.reuse, 0x36, PT ;  /* 0x000000362800780c */ /* 0x040fe40003f04270 */
[C---:B------:R-:W-:Y:S01]  /*2110*/  ISETP.GT.AND P1, PT, R40.reuse, 0x37, PT ;  /* 0x000000372800780c */ /* 0x040fe20003f24270 */
[----:B------:R0:W3:Y:S01]  /*2120*/  @P2 LDG.E.U16 R102, desc[UR18][R6.64] ;  /* 0x0000001206662981 */ /* 0x0000e2000c1e1500 */
[----:B------:R-:W-:-:S03]  /*2130*/  ISETP.GT.AND P2, PT, R40, 0x3e, PT ;  /* 0x0000003e2800780c */ /* 0x000fc60003f44270 */
[----:B------:R-:W3:Y:S01]  /*2140*/  @P3 LDG.E.U16 R104, desc[UR18][R12.64] ;  /* 0x000000120c683981 */ /* 0x000ee2000c1e1500 */
[----:B------:R-:W-:Y:S01]  /*2150*/  ISETP.GT.AND P3, PT, R40, 0x3f, PT ;  /* 0x0000003f2800780c */ /* 0x000fe20003f64270 */
[----:B-1----:R-:W-:Y:S01]  /*2160*/  IMAD.WIDE R8, R81, 0x2, R2 ;  /* 0x0000000251087825 */ /* 0x002fe200078e0202 */
[----:B------:R-:W-:Y:S02]  /*2170*/  PRMT R90, RZ, 0x7610, R90 ;  /* 0x00007610ff5a7816 */ /* 0x000fe4000000005a */
[----:B------:R-:W-:Y:S01]  /*2180*/  PRMT R92, RZ, 0x7610, R92 ;  /* 0x00007610ff5c7816 */ /* 0x000fe2000000005c */
[----:B0-----:R-:W-:Y:S01]  /*2190*/  IMAD.WIDE R4, R79, 0x2, R2 ;  /* 0x000000024f047825 */ /* 0x001fe200078e0202 */
[----:B------:R-:W-:Y:S02]  /*21a0*/  PRMT R106, RZ, 0x7610, R106 ;  /* 0x00007610ff6a7816 */ /* 0x000fe4000000006a */
[----:B------:R-:W-:Y:S01]  /*21b0*/  PRMT R108, RZ, 0x7610, R108 ;  /* 0x00007610ff6c7816 */ /* 0x000fe2000000006c */
[--C-:B------:R-:W-:Y:S01]  /*21c0*/  IMAD.WIDE R6, R65, 0x2, R2.reuse ;  /* 0x0000000241067825 */ /* 0x100fe200078e0202 */
[----:B------:R-:W3:Y:S03]  /*21d0*/  @P0 LDG.E.U16 R90, desc[UR18][R8.64] ;  /* 0x00000012085a0981 */ /* 0x000ee6000c1e1500 */
[----:B------:R-:W-:Y:S01]  /*21e0*/  IMAD.WIDE R10, R63, 0x2, R2 ;  /* 0x000000023f0a7825 */ /* 0x000fe200078e0202 */
[----:B------:R0:W3:Y:S04]  /*21f0*/  @P1 LDG.E.U16 R92, desc[UR18][R4.64] ;  /* 0x00000012045c1981 */ /* 0x0000e8000c1e1500 */
[----:B------:R-:W3:Y:S04]  /*2200*/  @P2 LDG.E.U16 R106, desc[UR18][R6.64] ;  /* 0x00000012066a2981 */ /* 0x000ee8000c1e1500 */
[----:B------:R-:W3:Y:S01]  /*2210*/  @P3 LDG.E.U16 R108, desc[UR18][R10.64] ;  /* 0x000000120a6c3981 */ /* 0x000ee2000c1e1500 */
[----:B------:R-:W-:Y:S01]  /*2220*/  BAR.SYNC.DEFER_BLOCKING 0x0 ;  /* 0x0000000000007b1d */ /* 0x000fe20000010000 */
[----:B------:R-:W-:Y:S01]  /*2230*/  ISETP.GE.AND P0, PT, R21, R40, PT ;  /* 0x000000281500720c */ /* 0x000fe20003f06270 */
[----:B0-----:R-:W-:-:S02]  /*2240*/  IMAD.MOV.U32 R4, RZ, RZ, R16 ;  /* 0x000000ffff047224 */ /* 0x001fc400078e0010 */
[----:B------:R-:W-:Y:S01]  /*2250*/  IMAD.MOV.U32 R5, RZ, RZ, R17 ;  /* 0x000000ffff057224 */ /* 0x000fe200078e0011 */
[----:B------:R-:W-:Y:S02]  /*2260*/  PRMT R110, RZ, 0x7610, R110 ;  /* 0x00007610ff6e7816 */ /* 0x000fe4000000006e */
[----:B------:R-:W-:Y:S01]  /*2270*/  PRMT R114, RZ, 0x7610, R114 ;  /* 0x00007610ff727816 */ /* 0x000fe20000000072 */
[----:B------:R-:W-:Y:S01]  /*2280*/  IMAD.WIDE R12, R41, 0x2, R4 ;  /* 0x00000002290c7825 */ /* 0x000fe200078e0204 */
[----:B------:R-:W-:Y:S02]  /*2290*/  PRMT R112, RZ, 0x7610, R112 ;  /* 0x00007610ff707816 */ /* 0x000fe40000000070 */
[----:B------:R-:W-:Y:S01]  /*22a0*/  PRMT R116, RZ, 0x7610, R116 ;  /* 0x00007610ff747816 */ /* 0x000fe20000000074 */
[----:B------:R-:W-:-:S04]  /*22b0*/  IMAD.WIDE R8, R45, 0x2, R4 ;  /* 0x000000022d087825 */ /* 0x000fc800078e0204 */
[----:B------:R-:W-:-:S04]  /*22c0*/  IMAD.WIDE R14, R43, 0x2, R4 ;  /* 0x000000022b0e7825 */ /* 0x000fc800078e0204 */
[----:B------:R-:W-:Y:S01]  /*22d0*/  IMAD.WIDE R16, R47, 0x2, R4 ;  /* 0x000000022f107825 */ /* 0x000fe200078e0204 */
[----:B------:R-:W3:Y:S04]  /*22e0*/  @!P0 LDG.E.U16 R110, desc[UR18][R12.64] ;  /* 0x000000120c6e8981 */ /* 0x000ee8000c1e1500 */
[----:B------:R-:W3:Y:S04]  /*22f0*/  @!P0 LDG.E.U16 R114, desc[UR18][R8.64] ;  /* 0x0000001208728981 */ /* 0x000ee8000c1e1500 */
[----:B------:R-:W3:Y:S04]  /*2300*/  @!P0 LDG.E.U16 R112, desc[UR18][R14.64] ;  /* 0x000000120e708981 */ /* 0x000ee8000c1e1500 */
[----:B------:R-:W3:Y:S04]  /*2310*/  @!P0 LDG.E.U16 R116, desc[UR18][R16.64] ;  /* 0x0000001210748981 */ /* 0x000ee8000c1e1500 */
[----:B--2---:R0:W-:Y:S04]  /*2320*/  STS.U16 [R54+UR16+0x400], R183 ;  /* 0x000400b736007988 */ /* 0x0041e80008000410 */
[----:B----4-:R0:W-:Y:S04]  /*2330*/  STS.U16 [R54+UR16+0x800], R197 ;  /* 0x000800c536007988 */ /* 0x0101e80008000410 */
[----:B-----5:R0:W-:Y:S04]  /*2340*/  STS.U16 [R54+UR16+0xc00], R205 ;  /* 0x000c00cd36007988 */ /* 0x0201e80008000410 */
[----:B---3--:R0:W-:Y:S04]  /*2350*/  STS.U16 [R54+UR16+0x1000], R219 ;  /* 0x001000db36007988 */ /* 0x0081e80008000410 */
[----:B------:R0:W-:Y:S01]  /*2360*/  STS.U16 [R54+UR16+0x1400], R239 ;  /* 0x001400ef36007988 */ /* 0x0001e20008000410 */
[----:B------:R-:W-:-:S03]  /*2370*/  USHF.L.U32 UR4, UR17, 0x7, URZ ;  /* 0x0000000711047899 */ /* 0x000fc6000800063f */
[----:B------:R0:W-:Y:S04]  /*2380*/  STS.U16 [R54+UR16], R227 ;  /* 0x000000e336007988 */ /* 0x0001e80008000410 */
[----:B------:R0:W-:Y:S04]  /*2390*/  STS.U16 [R54+UR16+0x1c00], R94 ;  /* 0x001c005e36007988 */ /* 0x0001e80008000410 */
        /* <DEDUP_REMOVED lines=60> */
[----:B------:R0:W-:Y:S01]  /*2760*/  STS.U16 [R42+UR16+0x8600], R116 ;  /* 0x008600742a007988 */ /* 0x0001e20008000410 */
[----:B------:R1:W-:Y:S06]  /*2770*/  MEMBAR.ALL.CTA ;  /* 0x0000000000007992 */ /* 0x0003ec0000008000 */
[----:B-1----:R-:W1:Y:S01]  /*2780*/  FENCE.VIEW.ASYNC.S ;  /* 0x00000000000073c6 */ /* 0x002e620000000000 */
[----:B------:R-:W-:-:S04]  /*2790*/  ULOP3.LUT UR4, UR4, 0x200, URZ, 0xc0, !UPT ;  /* 0x0000020004047892 */ /* 0x000fc8000f8ec03f */
[----:B------:R-:W-:Y:S01]  /*27a0*/  ULEA.HI UR4, UR16, UR4, URZ, 0x1c ;  /* 0x0000000410047291 */ /* 0x000fe2000f8fe03f */
[----:B-1----:R-:W-:Y:S03]  /*27b0*/  BAR.SYNC.DEFER_BLOCKING 0x0 ;  /* 0x0000000000007b1d */ /* 0x002fe60000010000 */
[----:B------:R-:W-:-:S03]  /*27c0*/  ULOP3.LUT UR8, UR4, 0x3fff, URZ, 0xc0, !UPT ;  /* 0x00003fff04087892 */ /* 0x000fc6000f8ec03f */
[----:B------:R-:W-:Y:S01]  /*27d0*/  UMOV UR9, 0x40000040 ;  /* 0x4000004000097882 */ /* 0x000fe20000000000 */
[----:B------:R-:W-:-:S06]  /*27e0*/  WARPGROUP.ARRIVE ;  /* 0x00000000000079c5 */ /* 0x000fcc0000000000 */
[----:B------:R-:W-:Y:S01]  /*27f0*/  HGMMA.64x16x16.F32.BF16 R32, gdesc[UR8].tnspA, R32 ;  /* 0x20200000082079f0 */ /* 0x000fe20008701820 */
[----:B------:R-:W-:Y:S01]  /*2800*/  UIADD3 UR8, UP0, UR8, 0x80, URZ ;  /* 0x0000008008087890 */ /* 0x000fe2000ff1e03f */
[----:B------:R-:W-:-:S03]  /*2810*/  UMOV UR4, URZ ;  /* 0x0000003f00047c82 */ /* 0x000fc60008000000 */
[----:B------:R-:W-:-:S03]  /*2820*/  UIADD3.X UR5, UR4, 0x40000040, URZ, UP0, !UPT ;  /* 0x4000004004057890 */ /* 0x000fc600087fe43f */
[----:B------:R-:W-:-:S06]  /*2830*/  UMOV UR4, UR8 ;  /* 0x0000000800047c82 */ /* 0x000fcc0008000000 */
[----:B------:R-:W-:Y:S01]  /*2840*/  HGMMA.64x16x16.F32.BF16 R32, gdesc[UR4].tnspA, R32 ;  /* 0x20200000042079f0 */ /* 0x000fe20008701820 */
[----:B------:R-:W-:Y:S02]  /*2850*/  UIADD3.64 UR20, UR4, 0x80, URZ ;  /* 0x0000008004147897 */ /* 0x000fe4000fffe03f */
[----:B------:R-:W-:Y:S02]  /*2860*/  UIADD3.64 UR12, UR4, 0x100, URZ ;  /* 0x00000100040c7897 */ /* 0x000fe4000fffe03f */
[----:B------:R-:W-:-:S05]  /*2870*/  UIADD3.64 UR8, UR4, 0x380, URZ ;  /* 0x0000038004087897 */ /* 0x000fca000fffe03f */
[----:B------:R-:W-:Y:S01]  /*2880*/  HGMMA.64x16x16.F32.BF16 R32, gdesc[UR20].tnspA, R32 ;  /* 0x20200000142079f0 */ /* 0x000fe20008701820 */
[----:B------:R-:W-:-:S03]  /*2890*/  UIADD3.64 UR24, UR4, 0x400, URZ ;  /* 0x0000040004187897 */ /* 0x000fc6000fffe03f */
[----:B------:R-:W-:Y:S04]  /*28a0*/  HGMMA.64x16x16.F32.BF16 R32, gdesc[UR12].tnspA, R32 ;  /* 0x202000000c2079f0 */ /* 0x000fe80008701820 */
[----:B------:R-:W-:Y:S01]  /*28b0*/  HGMMA.64x16x16.F32.BF16 R24, gdesc[UR8].tnspA, R24 ;  /* 0x20200000081879f0 */ /* 0x000fe20008701818 */
[----:B------:R-:W-:Y:S01]  /*28c0*/  UMOV UR26, UR6 ;  /* 0x00000006001a7c82 */ /* 0x000fe20008000000 */
[----:B------:R-:W-:Y:S01]  /*28d0*/  UMOV UR27, UR7 ;  /* 0x00000007001b7c82 */ /* 0x000fe20008000000 */
[----:B------:R-:W-:Y:S01]  /*28e0*/  UIADD3.64 UR20, UR4, 0x480, URZ ;  /* 0x0000048004147897 */ /* 0x000fe2000fffe03f */
[----:B------:R-:W-:Y:S01]  /*28f0*/  HGMMA.64x16x16.F32.BF16 R24, gdesc[UR24].tnspA, R24 ;  /* 0x20200000181879f0 */ /* 0x000fe20008701818 */
[----:B------:R-:W-:-:S07]  /*2900*/  UIADD3.64 UR12, UR4, 0x500, URZ ;  /* 0x00000500040c7897 */ /* 0x000fce000fffe03f */
[----:B------:R-:W-:Y:S01]  /*2910*/  HGMMA.64x16x16.F32.BF16 R24, gdesc[UR20].tnspA, R24 ;  /* 0x20200000141879f0 */ /* 0x000fe20008701818 */
[----:B------:R-:W-:-:S05]  /*2920*/  VIADD R22, R22, 0xffffffff ;  /* 0xffffffff16167836 */ /* 0x000fca0000000000 */
[----:B------:R-:W-:Y:S01]  /*2930*/  ISETP.NE.U32.AND P0, PT, R22, RZ, PT ;  /* 0x000000ff1600720c */ /* 0x000fe20003f05070 */
[----:B------:R-:W-:Y:S01]  /*2940*/  HGMMA.64x16x16.F32.BF16 R24, gdesc[UR12].tnspA, R24, gsb0 ;  /* 0x202000000c1879f0 */ /* 0x000fe20008001818 */
[----:B------:R-:W-:-:S04]  /*2950*/  IMAD.WIDE R2, R61, 0x2, R2 ;  /* 0x000000023d027825 */ /* 0x000fc800078e0202 */
[----:B------:R-:W-:-:S04]  /*2960*/  IMAD.WIDE R16, R59, 0x2, R4 ;  /* 0x000000023b107825 */ /* 0x000fc800078e0204 */
[----:B------:R-:W-:Y:S02]  /*2970*/  IMAD.MOV.U32 R5, RZ, RZ, R2 ;  /* 0x000000ffff057224 */ /* 0x000fe400078e0002 */
[----:B------:R-:W-:Y:S01]  /*2980*/  VIADD R40, R40, 0xffffffc0 ;  /* 0xffffffc028287836 */ /* 0x000fe20000000000 */
[----:B------:R-:W-:Y:S02]  /*2990*/  WARPGROUP.DEPBAR.LE gsb0, 0x0 ;  /* 0x00008000000079c5 */ /* 0x000fe40000010000 */
[----:B0-----:R-:W-:Y:S05]  /*29a0*/  @P0 BRA `(.L_x_1) ;  /* 0xffffffe800180947 */ /* 0x001fea000383ffff */
[----:B------:R-:W-:Y:S02]  /*29b0*/  F2FP.BF16.F32.PACK_AB R31, R31, R30 ;  /* 0x0000001e1f1f723e */ /* 0x000fe400000010ff */
[----:B------:R-:W-:Y:S02]  /*29c0*/  F2FP.BF16.F32.PACK_AB R27, R27, R26 ;  /* 0x0000001a1b1b723e */ /* 0x000fe400000010ff */
[----:B------:R-:W-:Y:S02]  /*29d0*/  F2FP.BF16.F32.PACK_AB R30, R29, R28 ;  /* 0x0000001c1d1e723e */ /* 0x000fe400000010ff */
[----:B------:R-:W-:Y:S02]  /*29e0*/  F2FP.BF16.F32.PACK_AB R26, R25, R24 ;  /* 0x00000018191a723e */ /* 0x000fe400000010ff */
[----:B------:R-:W-:Y:S02]  /*29f0*/  F2FP.BF16.F32.PACK_AB R29, R39, R38 ;  /* 0x00000026271d723e */ /* 0x000fe400000010ff */
[----:B------:R-:W-:-:S02]  /*2a00*/  F2FP.BF16.F32.PACK_AB R28, R37, R36 ;  /* 0x00000024251c723e */ /* 0x000fc400000010ff */
[----:B------:R-:W-:Y:S02]  /*2a10*/  F2FP.BF16.F32.PACK_AB R25, R35, R34 ;  /* 0x000000222319723e */ /* 0x000fe400000010ff */
[----:B------:R-:W-:-:S07]  /*2a20*/  F2FP.BF16.F32.PACK_AB R24, R33, R32 ;  /* 0x000000202118723e */ /* 0x000fce00000010ff */
.L_x_0:
[----:B------:R-:W-:Y:S01]  /*2a30*/  BAR.SYNC.DEFER_BLOCKING 0x0 ;  /* 0x0000000000007b1d */ /* 0x000fe20000010000 */
[C---:B------:R-:W-:Y:S01]  /*2a40*/  IMAD.SHL.U32 R2, R18.reuse, 0x10, RZ ;  /* 0x0000001012027824 */ /* 0x040fe200078e00ff */
[C---:B------:R-:W-:Y:S01]  /*2a50*/  LOP3.LUT R12, R18.reuse, 0xff, RZ, 0xc0, !PT ;  /* 0x000000ff120c7812 */ /* 0x040fe200078ec0ff */
[C---:B------:R-:W-:Y:S02]  /*2a60*/  IMAD.SHL.U32 R4, R18.reuse, 0x80, RZ ;  /* 0x0000008012047824 */ /* 0x040fe400078e00ff */
[----:B------:R-:W-:Y:S01]  /*2a70*/  IMAD.SHL.U32 R3, R18, 0x8, RZ ;  /* 0x0000000812037824 */ /* 0x000fe200078e00ff */
[----:B------:R-:W-:Y:S01]  /*2a80*/  LOP3.LUT R2, R2, 0xf0, RZ, 0xc0, !PT ;  /* 0x000000f002027812 */ /* 0x000fe200078ec0ff */
[----:B------:R-:W-:Y:S01]  /*2a90*/  ULDC.64 UR6, c[0x0][0x228] ;  /* 0x00008a0000067ab9 */ /* 0x000fe20000000a00 */
[----:B------:R-:W-:Y:S01]  /*2aa0*/  LOP3.LUT R5, R4, 0x800, RZ, 0xc0, !PT ;  /* 0x0000080004057812 */ /* 0x000fe200078ec0ff */
[----:B------:R-:W-:Y:S01]  /*2ab0*/  ULDC UR4, c[0x0][0x244] ;  /* 0x0000910000047ab9 */ /* 0x000fe20000000800 */
[----:B------:R-:W-:Y:S01]  /*2ac0*/  LOP3.LUT R3, R3, 0x700, RZ, 0xc0, !PT ;  /* 0x0000070003037812 */ /* 0x000fe200078ec0ff */
[C---:B------:R-:W-:Y:S01]  /*2ad0*/  VIADD R4, R0.reuse, 0x4 ;  /* 0x0000000400047836 */ /* 0x040fe20000000000 */
[----:B------:R-:W-:Y:S01]  /*2ae0*/  IADD3 R2, R5, UR16, R2 ;  /* 0x0000001005027c10 */ /* 0x000fe2000fffe002 */
[----:B------:R-:W-:Y:S01]  /*2af0*/  VIADD R5, R0, 0x3 ;  /* 0x0000000300057836 */ /* 0x000fe20000000000 */
[----:B------:R-:W-:Y:S01]  /*2b00*/  LEA R12, R12, UR16, 0x4 ;  /* 0x000000100c0c7c11 */ /* 0x000fe2000f8e20ff */
[C---:B------:R-:W-:Y:S01]  /*2b10*/  VIADD R7, R0.reuse, 0x5 ;  /* 0x0000000500077836 */ /* 0x040fe20000000000 */
[----:B------:R-:W-:Y:S01]  /*2b20*/  ISETP.GE.AND P0, PT, R19, UR6, PT ;  /* 0x0000000613007c0c */ /* 0x000fe2000bf06270 */
[----:B------:R-:W-:Y:S01]  /*2b30*/  IMAD.IADD R10, R3, 0x1, R2 ;  /* 0x00000001030a7824 */ /* 0x000fe200078e0202 */
[----:B------:R-:W-:Y:S01]  /*2b40*/  ULDC UR6, c[0x0][0x248] ;  /* 0x0000920000067ab9 */ /* 0x000fe20000000800 */
[C---:B------:R-:W-:Y:S01]  /*2b50*/  VIADD R2, R0.reuse, 0x1 ;  /* 0x0000000100027836 */ /* 0x040fe20000000000 */
[C---:B------:R-:W-:Y:S01]  /*2b60*/  ISETP.LT.AND P5, PT, R0.reuse, UR7, !P0 ;  /* 0x0000000700007c0c */ /* 0x040fe2000c7a1270 */
[----:B------:R-:W-:Y:S01]  /*2b70*/  IMAD R19, R19, UR4, RZ ;  /* 0x0000000413137c24 */ /* 0x000fe2000f8e02ff */
[----:B------:R-:W-:Y:S01]  /*2b80*/  ULDC.64 UR4, c[0x0][0x220] ;  /* 0x0000880000047ab9 */ /* 0x000fe20000000a00 */
[----:B------:R-:W-:Y:S01]  /*2b90*/  IMAD R3, R0, UR6, RZ ;  /* 0x0000000600037c24 */ /* 0x000fe2000f8e02ff */
[----:B------:R0:W-:Y:S01]  /*2ba0*/  STSM.16.M88.4 [R10], R24 ;  /* 0x000000180a007844 */ /* 0x0001e20000000200 */
[----:B------:R-:W-:Y:S01]  /*2bb0*/  BAR.SYNC.DEFER_BLOCKING 0x0 ;  /* 0x0000000000007b1d */ /* 0x000fe20000010000 */
[----:B------:R-:W-:Y:S01]  /*2bc0*/  ISETP.LT.AND P4, PT, R2, UR7, !P0 ;  /* 0x0000000702007c0c */ /* 0x000fe2000c781270 */
[----:B------:R-:W-:Y:S01]  /*2bd0*/  VIADD R2, R0, 0x2 ;  /* 0x0000000200027836 */ /* 0x000fe20000000000 */
[----:B------:R-:W-:Y:S01]  /*2be0*/  ISETP.LT.AND P2, PT, R5, UR7, !P0 ;  /* 0x0000000705007c0c */ /* 0x000fe2000c741270 */
[----:B------:R-:W-:-:S02]  /*2bf0*/  VIADD R5, R3, UR6 ;  /* 0x0000000603057c36 */ /* 0x000fc40008000000 */
[----:B------:R-:W-:Y:S01]  /*2c00*/  VIADD R8, R0, 0x6 ;  /* 0x0000000600087836 */ /* 0x000fe20000000000 */
[----:B------:R-:W-:Y:S01]  /*2c10*/  ISETP.LT.AND P3, PT, R2, UR7, !P0 ;  /* 0x0000000702007c0c */ /* 0x000fe2000c761270 */
[----:B------:R-:W-:Y:S01]  /*2c20*/  VIADD R9, R5, UR6 ;  /* 0x0000000605097c36 */ /* 0x000fe20008000000 */
[----:B0-----:R-:W-:-:S04]  /*2c30*/  LEA R24, P1, R19, UR4, 0x1 ;  /* 0x0000000413187c11 */ /* 0x001fc8000f8208ff */
[----:B------:R-:W-:Y:S02]  /*2c40*/  LEA.HI.X.SX32 R26, R19, UR5, 0x1, P1 ;  /* 0x00000005131a7c11 */ /* 0x000fe400088f0eff */
[----:B------:R-:W-:-:S04]  /*2c50*/  LEA R2, P1, R3, R24, 0x1 ;  /* 0x0000001803027211 */ /* 0x000fc800078208ff */
[----:B------:R-:W-:Y:S01]  /*2c60*/  LEA.HI.X.SX32 R3, R3, R26, 0x1, P1 ;  /* 0x0000001a03037211 */ /* 0x000fe200008f0eff */
[----:B------:R-:W0:Y:S01]  /*2c70*/  LDS.128 R20, [R12] ;  /* 0x000000000c147984 */ /* 0x000e220000000c00 */
[----:B------:R-:W-:Y:S01]  /*2c80*/  BAR.SYNC.DEFER_BLOCKING 0x0 ;  /* 0x0000000000007b1d */ /* 0x000fe20000010000 */
[----:B------:R-:W-:Y:S02]  /*2c90*/  ISETP.LT.AND P1, PT, R4, UR7, !P0 ;  /* 0x0000000704007c0c */ /* 0x000fe4000c721270 */
[----:B------:R-:W-:-:S04]  /*2ca0*/  LEA R4, P6, R5, R24, 0x1 ;  /* 0x0000001805047211 */ /* 0x000fc800078c08ff */
[----:B------:R-:W-:Y:S02]  /*2cb0*/  LEA.HI.X.SX32 R5, R5, R26, 0x1, P6 ;  /* 0x0000001a05057211 */ /* 0x000fe400030f0eff */
[----:B------:R-:W-:Y:S01]  /*2cc0*/  LEA R6, P6, R9, R24, 0x1 ;  /* 0x0000001809067211 */ /* 0x000fe200078c08ff */
[----:B------:R1:W-:Y:S01]  /*2cd0*/  STSM.16.M88.4 [R10], R28 ;  /* 0x0000001c0a007844 */ /* 0x0003e20000000200 */
[----:B------:R-:W-:Y:S01]  /*2ce0*/  BAR.SYNC.DEFER_BLOCKING 0x0 ;  /* 0x0000000000007b1d */ /* 0x000fe20000010000 */
[----:B0-----:R-:W-:Y:S02]  /*2cf0*/  PRMT R11, R20, 0x7632, R11 ;  /* 0x00007632140b7816 */ /* 0x001fe4000000000b */
[----:B------:R-:W-:-:S03]  /*2d00*/  PRMT R13, R21, 0x7632, R13 ;  /* 0x00007632150d7816 */ /* 0x000fc6000000000d */
[----:B------:R0:W-:Y:S01]  /*2d10*/  @P5 STG.E.U16 desc[UR18][R2.64], R20 ;  /* 0x0000001402005986 */ /* 0x0001e2000c101512 */
[----:B------:R-:W-:Y:S02]  /*2d20*/  ISETP.LT.AND P5, PT, R7, UR7, !P0 ;  /* 0x0000000707007c0c */ /* 0x000fe4000c7a1270 */
[C---:B------:R-:W-:Y:S01]  /*2d30*/  LEA.HI.X.SX32 R7, R9.reuse, R26, 0x1, P6 ;  /* 0x0000001a09077211 */ /* 0x040fe200030f0eff */
[----:B------:R-:W-:Y:S01]  /*2d40*/  VIADD R9, R9, UR6 ;  /* 0x0000000609097c36 */ /* 0x000fe20008000000 */
[----:B------:R2:W-:Y:S01]  /*2d50*/  @P4 STG.E.U16 desc[UR18][R4.64], R11 ;  /* 0x0000000b04004986 */ /* 0x0005e2000c101512 */
[----:B------:R-:W-:Y:S02]  /*2d60*/  ISETP.LT.AND P4, PT, R8, UR7, !P0 ;  /* 0x0000000708007c0c */ /* 0x000fe4000c781270 */
[C---:B-1----:R-:W-:Y:S01]  /*2d70*/  VIADD R10, R9.reuse, UR6 ;  /* 0x00000006090a7c36 */ /* 0x042fe20008000000 */
[----:B------:R-:W-:Y:S01]  /*2d80*/  @P3 STG.E.U16 desc[UR18][R6.64], R21 ;  /* 0x0000001506003986 */ /* 0x000fe2000c101512 */
[----:B0-----:R-:W-:Y:S01]  /*2d90*/  VIADD R3, R0, 0x7 ;  /* 0x0000000700037836 */ /* 0x001fe20000000000 */
[----:B------:R-:W-:-:S02]  /*2da0*/  LEA R2, P6, R9, R24, 0x1 ;  /* 0x0000001809027211 */ /* 0x000fc400078c08ff */
[----:B------:R0:W1:Y:S02]  /*2db0*/  LDS.128 R16, [R12] ;  /* 0x000000000c107984 */ /* 0x0000640000000c00 */
[----:B------:R-:W-:Y:S01]  /*2dc0*/  ISETP.LT.AND P3, PT, R3, UR7, !P0 ;  /* 0x0000000703007c0c */ /* 0x000fe2000c761270 */
[----:B--2---:R-:W-:Y:S01]  /*2dd0*/  VIADD R4, R0, 0x8 ;  /* 0x0000000800047836 */ /* 0x004fe20000000000 */
[----:B------:R-:W-:Y:S01]  /*2de0*/  LEA.HI.X.SX32 R3, R9, R26, 0x1, P6 ;  /* 0x0000001a09037211 */ /* 0x000fe200030f0eff */
[C---:B------:R-:W-:Y:S01]  /*2df0*/  VIADD R11, R10.reuse, UR6 ;  /* 0x000000060a0b7c36 */ /* 0x040fe20008000000 */
[----:B------:R-:W-:Y:S01]  /*2e00*/  LEA R8, P6, R10, R24, 0x1 ;  /* 0x000000180a087211 */ /* 0x000fe200078c08ff */
[----:B------:R-:W-:Y:S01]  /*2e10*/  VIADD R5, R0, 0x9 ;  /* 0x0000000900057836 */ /* 0x000fe20000000000 */
[----:B0-----:R-:W-:Y:S01]  /*2e20*/  PRMT R12, R22, 0x7632, R12 ;  /* 0x00007632160c7816 */ /* 0x001fe2000000000c */
[----:B------:R0:W-:Y:S01]  /*2e30*/  @P2 STG.E.U16 desc[UR18][R2.64], R13 ;  /* 0x0000000d02002986 */ /* 0x0001e2000c101512 */
[----:B------:R-:W-:Y:S01]  /*2e40*/  LEA.HI.X.SX32 R9, R10, R26, 0x1, P6 ;  /* 0x0000001a0a097211 */ /* 0x000fe200030f0eff */
[C---:B------:R-:W-:Y:S01]  /*2e50*/  VIADD R7, R11.reuse, UR6 ;  /* 0x000000060b077c36 */ /* 0x040fe20008000000 */
[----:B------:R-:W-:Y:S01]  /*2e60*/  ISETP.LT.AND P2, PT, R4, UR7, !P0 ;  /* 0x0000000704007c0c */ /* 0x000fe2000c741270 */
[----:B------:R-:W-:Y:S01]  /*2e70*/  VIADD R10, R0, 0xa ;  /* 0x0000000a000a7836 */ /* 0x000fe20000000000 */
[----:B------:R-:W-:Y:S01]  /*2e80*/  LEA R4, P6, R11, R24, 0x1 ;  /* 0x000000180b047211 */ /* 0x000fe200078c08ff */
[----:B------:R2:W-:Y:S01]  /*2e90*/  @P1 STG.E.U16 desc[UR18][R8.64], R22 ;  /* 0x0000001608001986 */ /* 0x0005e2000c101512 */
[----:B------:R-:W-:-:S02]  /*2ea0*/  ISETP.LT.AND P1, PT, R5, UR7, !P0 ;  /* 0x0000000705007c0c */ /* 0x000fc4000c721270 */
[----:B------:R-:W-:Y:S01]  /*2eb0*/  LEA.HI.X.SX32 R5, R11, R26, 0x1, P6 ;  /* 0x0000001a0b057211 */ /* 0x000fe200030f0eff */
[C---:B------:R-:W-:Y:S01]  /*2ec0*/  VIADD R11, R7.reuse, UR6 ;  /* 0x00000006070b7c36 */ /* 0x040fe20008000000 */
[C---:B------:R-:W-:Y:S01]  /*2ed0*/  LEA R6, P6, R7.reuse, R24, 0x1 ;  /* 0x0000001807067211 */ /* 0x040fe200078c08ff */
[C---:B0-----:R-:W-:Y:S02]  /*2ee0*/  VIADD R3, R0.reuse, 0xb ;  /* 0x0000000b00037836 */ /* 0x041fe40000000000 */
[----:B------:R0:W-:Y:S01]  /*2ef0*/  @P5 STG.E.U16 desc[UR18][R4.64], R12 ;  /* 0x0000000c04005986 */ /* 0x0001e2000c101512 */
[----:B------:R-:W-:Y:S01]  /*2f00*/  LEA.HI.X.SX32 R7, R7, R26, 0x1, P6 ;  /* 0x0000001a07077211 */ /* 0x000fe200030f0eff */
[----:B------:R-:W-:Y:S01]  /*2f10*/  VIADD R13, R0, 0xe ;  /* 0x0000000e000d7836 */ /* 0x000fe20000000000 */
[C---:B------:R-:W-:Y:S01]  /*2f20*/  LEA R2, P6, R11.reuse, R24, 0x1 ;  /* 0x000000180b027211 */ /* 0x040fe200078c08ff */
[----:B--2---:R-:W-:Y:S01]  /*2f30*/  VIADD R9, R11, UR6 ;  /* 0x000000060b097c36 */ /* 0x004fe20008000000 */
[----:B------:R-:W-:Y:S01]  /*2f40*/  ISETP.LT.AND P5, PT, R10, UR7, !P0 ;  /* 0x000000070a007c0c */ /* 0x000fe2000c7a1270 */
[----:B------:R2:W-:Y:S01]  /*2f50*/  @P4 STG.E.U16 desc[UR18][R6.64], R23 ;  /* 0x0000001706004986 */ /* 0x0005e2000c101512 */
[----:B------:R-:W-:Y:S01]  /*2f60*/  ISETP.LT.AND P4, PT, R3, UR7, !P0 ;  /* 0x0000000703007c0c */ /* 0x000fe2000c781270 */
[----:B------:R-:W-:Y:S01]  /*2f70*/  VIADD R10, R0, 0xc ;  /* 0x0000000c000a7836 */ /* 0x000fe20000000000 */
[----:B------:R-:W-:-:S02]  /*2f80*/  LEA.HI.X.SX32 R3, R11, R26, 0x1, P6 ;  /* 0x0000001a0b037211 */ /* 0x000fc400030f0eff */
[----:B------:R-:W-:Y:S01]  /*2f90*/  PRMT R11, R23, 0x7632, R11 ;  /* 0x00007632170b7816 */ /* 0x000fe2000000000b */
[C---:B0-----:R-:W-:Y:S01]  /*2fa0*/  VIADD R5, R9.reuse, UR6 ;  /* 0x0000000609057c36 */ /* 0x041fe20008000000 */
[----:B------:R-:W-:-:S03]  /*2fb0*/  LEA R8, P6, R9, R24, 0x1 ;  /* 0x0000001809087211 */ /* 0x000fc600078c08ff */
[----:B------:R0:W-:Y:S01]  /*2fc0*/  @P3 STG.E.U16 desc[UR18][R2.64], R11 ;  /* 0x0000000b02003986 */ /* 0x0001e2000c101512 */
[----:B------:R-:W-:Y:S01]  /*2fd0*/  ISETP.LT.AND P3, PT, R10, UR7, !P0 ;  /* 0x000000070a007c0c */ /* 0x000fe2000c761270 */
[----:B--2---:R-:W-:Y:S01]  /*2fe0*/  VIADD R7, R5, UR6 ;  /* 0x0000000605077c36 */ /* 0x004fe20008000000 */
[----:B------:R-:W-:Y:S01]  /*2ff0*/  LEA.HI.X.SX32 R9, R9, R26, 0x1, P6 ;  /* 0x0000001a09097211 */ /* 0x000fe200030f0eff */
[C---:B------:R-:W-:Y:S01]  /*3000*/  VIADD R6, R0.reuse, 0xd ;  /* 0x0000000d00067836 */ /* 0x040fe20000000000 */
[----:B------:R-:W-:Y:S01]  /*3010*/  LEA R4, P6, R5, R24, 0x1 ;  /* 0x0000001805047211 */ /* 0x000fe200078c08ff */
[----:B------:R-:W-:Y:S02]  /*3020*/  VIADD R10, R7, UR6 ;  /* 0x00000006070a7c36 */ /* 0x000fe40008000000 */
[----:B-1----:R1:W-:Y:S01]  /*3030*/  @P2 STG.E.U16 desc[UR18][R8.64], R16 ;  /* 0x0000001008002986 */ /* 0x0023e2000c101512 */
[----:B------:R-:W-:Y:S01]  /*3040*/  LEA.HI.X.SX32 R5, R5, R26, 0x1, P6 ;  /* 0x0000001a05057211 */ /* 0x000fe200030f0eff */
[----:B------:R-:W-:Y:S01]  /*3050*/  VIADD R0, R0, 0xf ;  /* 0x0000000f00007836 */ /* 0x000fe20000000000 */
[----:B------:R-:W-:Y:S01]  /*3060*/  ISETP.LT.AND P2, PT, R6, UR7, !P0 ;  /* 0x0000000706007c0c */ /* 0x000fe2000c741270 */
[----:B0-----:R-:W-:Y:S01]  /*3070*/  VIADD R11, R10, UR6 ;  /* 0x000000060a0b7c36 */ /* 0x001fe20008000000 */
[----:B------:R-:W-:-:S02]  /*3080*/  PRMT R3, R16, 0x7632, R3 ;  /* 0x0000763210037816 */ /* 0x000fc40000000003 */
[-C--:B------:R-:W-:Y:S01]  /*3090*/  LEA R6, P6, R7, R24.reuse, 0x1 ;  /* 0x0000001807067211 */ /* 0x080fe200078c08ff */
[----:B------:R-:W-:Y:S02]  /*30a0*/  VIADD R12, R11, UR6 ;  /* 0x000000060b0c7c36 */ /* 0x000fe40008000000 */
[----:B------:R0:W-:Y:S01]  /*30b0*/  @P1 STG.E.U16 desc[UR18][R4.64], R3 ;  /* 0x0000000304001986 */ /* 0x0001e2000c101512 */
[----:B------:R-:W-:Y:S01]  /*30c0*/  LEA R2, P1, R10, R24, 0x1 ;  /* 0x000000180a027211 */ /* 0x000fe200078208ff */
[----:B------:R-:W-:Y:S01]  /*30d0*/  VIADD R14, R12, UR6 ;  /* 0x000000060c0e7c36 */ /* 0x000fe20008000000 */
[----:B------:R-:W-:Y:S02]  /*30e0*/  LEA.HI.X.SX32 R7, R7, R26, 0x1, P6 ;  /* 0x0000001a07077211 */ /* 0x000fe400030f0eff */
[C---:B-1----:R-:W-:Y:S01]  /*30f0*/  LEA R8, P6, R11.reuse, R24, 0x1 ;  /* 0x000000180b087211 */ /* 0x042fe200078c08ff */
[----:B------:R-:W-:Y:S02]  /*3100*/  VIADD R15, R14, UR6 ;  /* 0x000000060e0f7c36 */ /* 0x000fe40008000000 */
[----:B------:R1:W-:Y:S01]  /*3110*/  @P5 STG.E.U16 desc[UR18][R6.64], R17 ;  /* 0x0000001106005986 */ /* 0x0003e2000c101512 */
[----:B------:R-:W-:-:S02]  /*3120*/  LEA.HI.X.SX32 R9, R11, R26, 0x1, P6 ;  /* 0x0000001a0b097211 */ /* 0x000fc400030f0eff */
[----:B0-----:R-:W-:Y:S02]  /*3130*/  LEA.HI.X.SX32 R3, R10, R26, 0x1, P1 ;  /* 0x0000001a0a037211 */ /* 0x001fe400008f0eff */
[-C--:B------:R-:W-:Y:S02]  /*3140*/  LEA R4, P1, R14, R24.reuse, 0x1 ;  /* 0x000000180e047211 */ /* 0x080fe400078208ff */
[----:B------:R-:W-:Y:S02]  /*3150*/  LEA R10, P6, R12, R24, 0x1 ;  /* 0x000000180c0a7211 */ /* 0x000fe400078c08ff */
[----:B------:R-:W-:Y:S02]  /*3160*/  LEA.HI.X.SX32 R5, R14, R26, 0x1, P1 ;  /* 0x0000001a0e057211 */ /* 0x000fe400008f0eff */
[----:B------:R-:W-:Y:S02]  /*3170*/  ISETP.LT.AND P1, PT, R13, UR7, !P0 ;  /* 0x000000070d007c0c */ /* 0x000fe4000c721270 */
[----:B------:R-:W-:-:S02]  /*3180*/  ISETP.LT.AND P0, PT, R0, UR7, !P0 ;  /* 0x0000000700007c0c */ /* 0x000fc4000c701270 */
[----:B------:R-:W-:Y:S02]  /*3190*/  PRMT R0, R17, 0x7632, R0 ;  /* 0x0000763211007816 */ /* 0x000fe40000000000 */
[----:B------:R-:W-:Y:S02]  /*31a0*/  LEA.HI.X.SX32 R11, R12, R26, 0x1, P6 ;  /* 0x0000001a0c0b7211 */ /* 0x000fe400030f0eff */
[----:B-1----:R-:W-:Y:S01]  /*31b0*/  PRMT R7, R18, 0x7632, R7 ;  /* 0x0000763212077816 */ /* 0x002fe20000000007 */
[----:B------:R0:W-:Y:S01]  /*31c0*/  @P4 STG.E.U16 desc[UR18][R2.64], R0 ;  /* 0x0000000002004986 */ /* 0x0001e2000c101512 */
[----:B------:R-:W-:-:S03]  /*31d0*/  LEA R12, P6, R15, R24, 0x1 ;  /* 0x000000180f0c7211 */ /* 0x000fc600078c08ff */
[----:B------:R0:W-:Y:S01]  /*31e0*/  @P3 STG.E.U16 desc[UR18][R8.64], R18 ;  /* 0x0000001208003986 */ /* 0x0001e2000c101512 */
[----:B------:R-:W-:-:S03]  /*31f0*/  LEA.HI.X.SX32 R13, R15, R26, 0x1, P6 ;  /* 0x0000001a0f0d7211 */ /* 0x000fc600030f0eff */
[----:B------:R0:W-:Y:S04]  /*3200*/  @P2 STG.E.U16 desc[UR18][R10.64], R7 ;  /* 0x000000070a002986 */ /* 0x0001e8000c101512 */
[----:B------:R0:W-:Y:S01]  /*3210*/  @P1 STG.E.U16 desc[UR18][R4.64], R19 ;  /* 0x0000001304001986 */ /* 0x0001e2000c101512 */
[----:B------:R-:W-:Y:S05]  /*3220*/  @!P0 EXIT ;  /* 0x000000000000894d */ /* 0x000fea0003800000 */
[----:B------:R-:W-:-:S05]  /*3230*/  PRMT R6, R19, 0x7632, R6 ;  /* 0x0000763213067816 */ /* 0x000fca0000000006 */
[----:B------:R-:W-:Y:S01]  /*3240*/  STG.E.U16 desc[UR18][R12.64], R6 ;  /* 0x000000060c007986 */ /* 0x000fe2000c101512 */
[----:B------:R-:W-:Y:S05]  /*3250*/  EXIT ;  /* 0x000000000000794d */ /* 0x000fea0003800000 */
.L_x_2:
[----:B------:R-:W-:-:S00]  /*3260*/  BRA `(.L_x_2) ;  /* 0xfffffffc00fc7947 */ /* 0x000fc0000383ffff */
[----:B------:R-:W-:-:S00]  /*3270*/  NOP ;  /* 0x0000000000007918 */ /* 0x000fc00000000000 */
        /* <DEDUP_REMOVED lines=8> */
.L_x_3:


//--------------------- .nv.shared.matmul_kernel  --------------------------
	.section	.nv.shared.matmul_kernel,"aw",@nobits
	.sectionflags	@""
	.align	16
	.zero		1024


//--------------------- .nv.shared.reserved.0     --------------------------
	.section	.nv.shared.reserved.0,"aw",@nobits
	.weak		__nv_reservedSMEM_offset_0_alias
	.size		__nv_reservedSMEM_offset_0_alias, 0, 0
	.other		__nv_reservedSMEM_offset_0_alias,@"STO_CUDA_RESERVED_SHARED STV_DEFAULT"
__nv_reservedSMEM_offset_0_alias:
	.zero		0


//--------------------- .nv.constant0.matmul_kernel --------------------------
	.section	.nv.constant0.matmul_kernel,"a",@progbits
	.sectionflags	@""
	.align	4
.nv.constant0.matmul_kernel:
	.zero		608


//--------------------- SYMBOLS --------------------------

	.type		.nv.reservedSmem.offset0,@object
	.size		.nv.reservedSmem.offset0,0x4
